//
// Generated by NVIDIA NVVM Compiler
//
// Compiler Build ID: CL-36424714
// Cuda compilation tools, release 13.0, V13.0.88
// Based on NVVM 20.0.0
//

.version 9.0
.target sm_100
.address_size 64

	// .globl	fractalRenderMain
.global .align 4 .b8 precalc_xorwow_matrix[102400];
.global .align 4 .b8 precalc_xorwow_offset_matrix[102400];
.global .align 4 .b8 mrg32k3aM1[2304];
.global .align 4 .b8 mrg32k3aM2[2304];
.global .align 4 .b8 mrg32k3aM1SubSeq[2016];
.global .align 4 .b8 mrg32k3aM2SubSeq[2016];
.global .align 4 .b8 mrg32k3aM1Seq[2304];
.global .align 4 .b8 mrg32k3aM2Seq[2304];
.const .align 8 .b8 __cr_lgamma_table[72];

.visible .entry fractalRenderMain(
	.param .u64 .ptr .align 1 fractalRenderMain_param_0,
	.param .u64 fractalRenderMain_param_1,
	.param .u32 fractalRenderMain_param_2,
	.param .u32 fractalRenderMain_param_3,
	.param .f32 fractalRenderMain_param_4,
	.param .f32 fractalRenderMain_param_5,
	.param .f32 fractalRenderMain_param_6,
	.param .f32 fractalRenderMain_param_7,
	.param .u32 fractalRenderMain_param_8,
	.param .u32 fractalRenderMain_param_9,
	.param .u8 fractalRenderMain_param_10,
	.param .u8 fractalRenderMain_param_11,
	.param .u64 .ptr .align 1 fractalRenderMain_param_12
)
{
	.local .align 8 .b8 	__local_depot0[40];
	.reg .b64 	%SP;
	.reg .b64 	%SPL;
	.reg .pred 	%p<28>;
	.reg .b16 	%rs<2>;
	.reg .b32 	%r<94>;
	.reg .b32 	%f<118>;
	.reg .b64 	%rd<20>;
	.reg .b64 	%fd<3>;

	mov.u64 	%SPL, __local_depot0;
	ld.param.u64 	%rd5, [fractalRenderMain_param_0];
	ld.param.u64 	%rd6, [fractalRenderMain_param_1];
	ld.param.u32 	%r30, [fractalRenderMain_param_2];
	ld.param.u32 	%r34, [fractalRenderMain_param_3];
	ld.param.f32 	%f26, [fractalRenderMain_param_4];
	ld.param.f32 	%f27, [fractalRenderMain_param_5];
	ld.param.f32 	%f28, [fractalRenderMain_param_6];
	ld.param.f32 	%f29, [fractalRenderMain_param_7];
	ld.param.u32 	%r32, [fractalRenderMain_param_8];
	ld.param.u32 	%r92, [fractalRenderMain_param_9];
	ld.param.s8 	%rs1, [fractalRenderMain_param_10];
	add.u64 	%rd1, %SPL, 0;
	mov.u32 	%r35, %ntid.x;
	mov.u32 	%r36, %ctaid.x;
	mov.u32 	%r37, %tid.x;
	mad.lo.s32 	%r1, %r35, %r36, %r37;
	mov.u32 	%r38, %ntid.y;
	mov.u32 	%r39, %ctaid.y;
	mov.u32 	%r40, %tid.y;
	mad.lo.s32 	%r41, %r38, %r39, %r40;
	setp.ge.s32 	%p1, %r1, %r30;
	setp.ge.s32 	%p2, %r41, %r34;
	or.pred  	%p3, %p1, %p2;
	@%p3 bra 	$L__BB0_33;
	sub.f32 	%f30, %f28, %f26;
	cvt.rn.f32.s32 	%f31, %r30;
	div.rn.f32 	%f1, %f30, %f31;
	sub.f32 	%f32, %f29, %f27;
	cvt.rn.f32.u32 	%f33, %r34;
	div.rn.f32 	%f2, %f32, %f33;
	setp.lt.s32 	%p4, %r92, 1;
	mov.b32 	%r93, 0;
	@%p4 bra 	$L__BB0_32;
	cvt.rn.f32.s32 	%f3, %r1;
	cvt.rn.f32.u32 	%f4, %r41;
	setp.ne.s16 	%p5, %rs1, 0;
	@%p5 bra 	$L__BB0_17;
	setp.lt.s32 	%p18, %r32, 1;
	@%p18 bra 	$L__BB0_10;
	cvt.rn.f32.u32 	%f5, %r92;
	mov.b32 	%r79, 0;
	mov.u32 	%r93, %r79;
$L__BB0_5:
	cvt.rn.f32.u32 	%f101, %r79;
	div.rn.f32 	%f102, %f101, %f5;
	add.f32 	%f103, %f102, %f3;
	fma.rn.f32 	%f6, %f1, %f103, %f26;
	add.f32 	%f104, %f102, %f4;
	mul.f32 	%f105, %f2, %f104;
	sub.f32 	%f7, %f29, %f105;
	mov.b32 	%r81, 0;
	mov.f32 	%f110, 0f00000000;
	mov.f32 	%f111, %f110;
	mov.f32 	%f112, %f110;
	mov.f32 	%f113, %f110;
$L__BB0_6:
	sub.f32 	%f106, %f111, %f110;
	add.f32 	%f12, %f6, %f106;
	add.f32 	%f107, %f113, %f113;
	fma.rn.f32 	%f112, %f107, %f112, %f7;
	add.s32 	%r81, %r81, 1;
	setp.lt.s32 	%p23, %r81, %r32;
	mul.f32 	%f111, %f12, %f12;
	mul.f32 	%f110, %f112, %f112;
	add.f32 	%f108, %f111, %f110;
	setp.lt.f32 	%p24, %f108, 0f40800000;
	and.pred  	%p25, %p23, %p24;
	mov.f32 	%f113, %f12;
	@%p25 bra 	$L__BB0_6;
	add.s32 	%r93, %r81, %r93;
	setp.lt.u32 	%p26, %r79, 10;
	@%p26 bra 	$L__BB0_8;
	bra.uni 	$L__BB0_9;
$L__BB0_8:
	mul.wide.u32 	%rd12, %r79, 4;
	add.s64 	%rd13, %rd1, %rd12;
	st.local.u32 	[%rd13], %r81;
$L__BB0_9:
	add.s32 	%r79, %r79, 1;
	setp.eq.s32 	%p27, %r79, %r92;
	@%p27 bra 	$L__BB0_32;
	bra.uni 	$L__BB0_5;
$L__BB0_10:
	setp.lt.u32 	%p19, %r92, 8;
	@%p19 bra 	$L__BB0_32;
	and.b32  	%r72, %r92, 2147483640;
	neg.s32 	%r82, %r72;
	add.s64 	%rd19, %rd1, 4;
	mov.b32 	%r83, 0;
$L__BB0_12:
	.pragma "nounroll";
	setp.gt.u32 	%p20, %r83, 9;
	@%p20 bra 	$L__BB0_14;
	mov.b32 	%r73, 0;
	st.local.u32 	[%rd19+-4], %r73;
$L__BB0_14:
	setp.gt.u32 	%p21, %r83, 8;
	@%p21 bra 	$L__BB0_16;
	mov.b32 	%r74, 0;
	st.local.u32 	[%rd19], %r74;
$L__BB0_16:
	add.s32 	%r83, %r83, 8;
	add.s32 	%r82, %r82, 8;
	add.s64 	%rd19, %rd19, 32;
	setp.eq.s32 	%p22, %r82, 0;
	mov.b32 	%r93, 0;
	@%p22 bra 	$L__BB0_32;
	bra.uni 	$L__BB0_12;
$L__BB0_17:
	setp.gt.s32 	%p6, %r32, 0;
	@%p6 bra 	$L__BB0_24;
	mov.b32 	%r89, 0;
$L__BB0_19:
	setp.gt.u32 	%p7, %r89, 9;
	@%p7 bra 	$L__BB0_21;
	mul.wide.u32 	%rd8, %r89, 4;
	add.s64 	%rd9, %rd1, %rd8;
	mov.b32 	%r44, 0;
	st.local.u32 	[%rd9], %r44;
$L__BB0_21:
	setp.ne.s32 	%p8, %r89, 10;
	@%p8 bra 	$L__BB0_23;
	ld.local.v2.u32 	{%r45, %r46}, [%rd1];
	cvt.rn.f32.s32 	%f34, %r45;
	cvt.rn.f32.s32 	%f35, %r46;
	mul.f32 	%f36, %f35, %f35;
	fma.rn.f32 	%f37, %f34, %f34, %f36;
	ld.local.v2.u32 	{%r47, %r48}, [%rd1+8];
	cvt.rn.f32.s32 	%f38, %r47;
	fma.rn.f32 	%f39, %f38, %f38, %f37;
	cvt.rn.f32.s32 	%f40, %r48;
	fma.rn.f32 	%f41, %f40, %f40, %f39;
	ld.local.v2.u32 	{%r49, %r50}, [%rd1+16];
	cvt.rn.f32.s32 	%f42, %r49;
	fma.rn.f32 	%f43, %f42, %f42, %f41;
	cvt.rn.f32.s32 	%f44, %r50;
	fma.rn.f32 	%f45, %f44, %f44, %f43;
	ld.local.v2.u32 	{%r51, %r52}, [%rd1+24];
	cvt.rn.f32.s32 	%f46, %r51;
	fma.rn.f32 	%f47, %f46, %f46, %f45;
	cvt.rn.f32.s32 	%f48, %r52;
	fma.rn.f32 	%f49, %f48, %f48, %f47;
	ld.local.v2.u32 	{%r53, %r54}, [%rd1+32];
	cvt.rn.f32.s32 	%f50, %r53;
	fma.rn.f32 	%f51, %f50, %f50, %f49;
	cvt.rn.f32.s32 	%f52, %r54;
	fma.rn.f32 	%f53, %f52, %f52, %f51;
	div.rn.f32 	%f54, %f53, 0f41100000;
	div.rn.f32 	%f55, %f54, 0f00000000;
	cvt.f64.f32 	%fd1, %f55;
	setp.le.f64 	%p9, %fd1, 0d3F847AE147AE147B;
	selp.b32 	%r92, 11, %r92, %p9;
$L__BB0_23:
	add.s32 	%r89, %r89, 1;
	setp.lt.s32 	%p10, %r89, %r92;
	mov.b32 	%r93, 0;
	@%p10 bra 	$L__BB0_19;
	bra.uni 	$L__BB0_32;
$L__BB0_24:
	mov.b32 	%r84, 0;
	mov.u32 	%r93, %r84;
$L__BB0_25:
	cvt.rn.f32.u32 	%f57, %r84;
	cvt.rn.f32.s32 	%f58, %r92;
	div.rn.f32 	%f59, %f57, %f58;
	add.f32 	%f60, %f59, %f3;
	fma.rn.f32 	%f16, %f1, %f60, %f26;
	add.f32 	%f61, %f59, %f4;
	mul.f32 	%f62, %f2, %f61;
	sub.f32 	%f17, %f29, %f62;
	mov.b32 	%r87, 0;
	mov.f32 	%f114, 0f00000000;
	mov.f32 	%f115, %f114;
	mov.f32 	%f116, %f114;
	mov.f32 	%f117, %f114;
$L__BB0_26:
	sub.f32 	%f63, %f115, %f114;
	add.f32 	%f22, %f16, %f63;
	add.f32 	%f64, %f117, %f117;
	fma.rn.f32 	%f116, %f64, %f116, %f17;
	add.s32 	%r87, %r87, 1;
	setp.lt.s32 	%p11, %r87, %r32;
	mul.f32 	%f115, %f22, %f22;
	mul.f32 	%f114, %f116, %f116;
	add.f32 	%f65, %f115, %f114;
	setp.lt.f32 	%p12, %f65, 0f40800000;
	and.pred  	%p13, %p11, %p12;
	mov.f32 	%f117, %f22;
	@%p13 bra 	$L__BB0_26;
	add.s32 	%r93, %r87, %r93;
	setp.lt.u32 	%p14, %r84, 10;
	@%p14 bra 	$L__BB0_28;
	bra.uni 	$L__BB0_29;
$L__BB0_28:
	mul.wide.u32 	%rd10, %r84, 4;
	add.s64 	%rd11, %rd1, %rd10;
	st.local.u32 	[%rd11], %r87;
$L__BB0_29:
	setp.ne.s32 	%p15, %r84, 10;
	@%p15 bra 	$L__BB0_31;
	mul.hi.u32 	%r58, %r93, -1171354717;
	shr.u32 	%r59, %r58, 3;
	cvt.rn.f32.u32 	%f67, %r59;
	ld.local.v2.u32 	{%r60, %r61}, [%rd1];
	cvt.rn.f32.s32 	%f68, %r60;
	sub.f32 	%f69, %f68, %f67;
	fma.rn.f32 	%f70, %f69, %f69, 0f00000000;
	cvt.rn.f32.s32 	%f71, %r61;
	sub.f32 	%f72, %f71, %f67;
	fma.rn.f32 	%f73, %f72, %f72, %f70;
	ld.local.v2.u32 	{%r62, %r63}, [%rd1+8];
	cvt.rn.f32.s32 	%f74, %r62;
	sub.f32 	%f75, %f74, %f67;
	fma.rn.f32 	%f76, %f75, %f75, %f73;
	cvt.rn.f32.s32 	%f77, %r63;
	sub.f32 	%f78, %f77, %f67;
	fma.rn.f32 	%f79, %f78, %f78, %f76;
	ld.local.v2.u32 	{%r64, %r65}, [%rd1+16];
	cvt.rn.f32.s32 	%f80, %r64;
	sub.f32 	%f81, %f80, %f67;
	fma.rn.f32 	%f82, %f81, %f81, %f79;
	cvt.rn.f32.s32 	%f83, %r65;
	sub.f32 	%f84, %f83, %f67;
	fma.rn.f32 	%f85, %f84, %f84, %f82;
	ld.local.v2.u32 	{%r66, %r67}, [%rd1+24];
	cvt.rn.f32.s32 	%f86, %r66;
	sub.f32 	%f87, %f86, %f67;
	fma.rn.f32 	%f88, %f87, %f87, %f85;
	cvt.rn.f32.s32 	%f89, %r67;
	sub.f32 	%f90, %f89, %f67;
	fma.rn.f32 	%f91, %f90, %f90, %f88;
	ld.local.v2.u32 	{%r68, %r69}, [%rd1+32];
	cvt.rn.f32.s32 	%f92, %r68;
	sub.f32 	%f93, %f92, %f67;
	fma.rn.f32 	%f94, %f93, %f93, %f91;
	cvt.rn.f32.s32 	%f95, %r69;
	sub.f32 	%f96, %f95, %f67;
	fma.rn.f32 	%f97, %f96, %f96, %f94;
	div.rn.f32 	%f98, %f97, 0f41100000;
	div.rn.f32 	%f99, %f98, %f67;
	cvt.f64.f32 	%fd2, %f99;
	setp.le.f64 	%p16, %fd2, 0d3F847AE147AE147B;
	selp.b32 	%r92, 11, %r92, %p16;
$L__BB0_31:
	add.s32 	%r84, %r84, 1;
	setp.lt.s32 	%p17, %r84, %r92;
	@%p17 bra 	$L__BB0_25;
$L__BB0_32:
	div.s32 	%r78, %r93, %r92;
	cvt.u64.u32 	%rd14, %r41;
	cvta.to.global.u64 	%rd15, %rd5;
	mad.lo.s64 	%rd16, %rd6, %rd14, %rd15;
	mul.wide.s32 	%rd17, %r1, 4;
	add.s64 	%rd18, %rd16, %rd17;
	st.global.u32 	[%rd18], %r78;
$L__BB0_33:
	ret;

}
	// .globl	compose
.visible .entry compose(
	.param .u64 .ptr .align 1 compose_param_0,
	.param .u64 compose_param_1,
	.param .u64 compose_param_2,
	.param .u32 compose_param_3,
	.param .u32 compose_param_4,
	.param .u64 compose_param_5,
	.param .u32 compose_param_6,
	.param .u32 compose_param_7
)
{
	.reg .pred 	%p<5>;
	.reg .b32 	%r<30>;
	.reg .b64 	%rd<10>;

	ld.param.u64 	%rd1, [compose_param_0];
	ld.param.u64 	%rd2, [compose_param_1];
	ld.param.u64 	%rd3, [compose_param_2];
	ld.param.u32 	%r3, [compose_param_3];
	ld.param.u32 	%r7, [compose_param_4];
	ld.param.u64 	%rd4, [compose_param_5];
	ld.param.u32 	%r5, [compose_param_6];
	ld.param.u32 	%r6, [compose_param_7];
	mov.u32 	%r8, %ntid.x;
	mov.u32 	%r9, %ctaid.x;
	mov.u32 	%r10, %tid.x;
	mad.lo.s32 	%r1, %r8, %r9, %r10;
	mov.u32 	%r11, %ntid.y;
	mov.u32 	%r12, %ctaid.y;
	mov.u32 	%r13, %tid.y;
	mad.lo.s32 	%r14, %r11, %r12, %r13;
	setp.ge.s32 	%p1, %r1, %r3;
	setp.ge.s32 	%p2, %r14, %r7;
	or.pred  	%p3, %p1, %p2;
	@%p3 bra 	$L__BB1_2;
	cvta.to.global.u64 	%rd5, %rd1;
	add.s32 	%r15, %r1, -1;
	min.s32 	%r16, %r3, %r15;
	max.s32 	%r17, %r16, 0;
	mul.wide.u32 	%rd6, %r17, 4;
	add.s64 	%rd7, %rd5, %rd6;
	add.s32 	%r18, %r14, -1;
	min.s32 	%r19, %r7, %r18;
	max.s32 	%r20, %r19, 0;
	cvt.u64.u32 	%rd8, %r20;
	mad.lo.s64 	%rd9, %rd2, %rd8, %rd7;
	ld.global.u32 	%r21, [%rd9];
	rem.s32 	%r22, %r21, %r5;
	not.b32 	%r23, %r22;
	add.s32 	%r24, %r5, %r23;
	shl.b32 	%r25, %r24, 2;
	mov.b32 	%r26, 0;
	suld.b.2d.b32.trap {%r27}, [%rd4, {%r25, %r26}];
	setp.eq.s32 	%p4, %r21, %r6;
	selp.b32 	%r28, -16711681, %r27, %p4;
	shl.b32 	%r29, %r1, 2;
	sust.b.2d.b32.trap 	[%rd3, {%r29, %r14}], {%r28};
$L__BB1_2:
	ret;

}
	// .globl	blur
.visible .entry blur()
{


	ret;

}
	// .globl	fractalRenderUnderSampled
.visible .entry fractalRenderUnderSampled(
	.param .u64 .ptr .align 1 fractalRenderUnderSampled_param_0,
	.param .u64 fractalRenderUnderSampled_param_1,
	.param .u32 fractalRenderUnderSampled_param_2,
	.param .u32 fractalRenderUnderSampled_param_3,
	.param .f32 fractalRenderUnderSampled_param_4,
	.param .f32 fractalRenderUnderSampled_param_5,
	.param .f32 fractalRenderUnderSampled_param_6,
	.param .f32 fractalRenderUnderSampled_param_7,
	.param .u32 fractalRenderUnderSampled_param_8,
	.param .u32 fractalRenderUnderSampled_param_9
)
{
	.reg .pred 	%p<17>;
	.reg .b32 	%r<87>;
	.reg .b32 	%f<33>;
	.reg .b64 	%rd<36>;

	ld.param.u64 	%rd3, [fractalRenderUnderSampled_param_0];
	ld.param.u64 	%rd4, [fractalRenderUnderSampled_param_1];
	ld.param.u32 	%r44, [fractalRenderUnderSampled_param_2];
	ld.param.u32 	%r45, [fractalRenderUnderSampled_param_3];
	ld.param.f32 	%f11, [fractalRenderUnderSampled_param_4];
	ld.param.f32 	%f12, [fractalRenderUnderSampled_param_5];
	ld.param.f32 	%f13, [fractalRenderUnderSampled_param_6];
	ld.param.f32 	%f14, [fractalRenderUnderSampled_param_7];
	ld.param.u32 	%r46, [fractalRenderUnderSampled_param_8];
	ld.param.u32 	%r47, [fractalRenderUnderSampled_param_9];
	mov.u32 	%r48, %ntid.x;
	mov.u32 	%r49, %ctaid.x;
	mov.u32 	%r50, %tid.x;
	mad.lo.s32 	%r51, %r48, %r49, %r50;
	mul.lo.s32 	%r1, %r47, %r51;
	mov.u32 	%r52, %ntid.y;
	mov.u32 	%r53, %ctaid.y;
	mov.u32 	%r54, %tid.y;
	mad.lo.s32 	%r55, %r52, %r53, %r54;
	mul.lo.s32 	%r56, %r47, %r55;
	sub.s32 	%r57, %r44, %r47;
	setp.ge.s32 	%p1, %r1, %r57;
	sub.s32 	%r58, %r45, %r47;
	setp.ge.s32 	%p2, %r56, %r58;
	or.pred  	%p3, %p1, %p2;
	@%p3 bra 	$L__BB3_18;
	sub.f32 	%f15, %f13, %f11;
	cvt.rn.f32.s32 	%f16, %r44;
	div.rn.f32 	%f17, %f15, %f16;
	sub.f32 	%f18, %f14, %f12;
	cvt.rn.f32.s32 	%f19, %r45;
	div.rn.f32 	%f20, %f18, %f19;
	cvt.rn.f32.s32 	%f21, %r1;
	fma.rn.f32 	%f1, %f17, %f21, %f11;
	cvt.rn.f32.s32 	%f22, %r56;
	mul.f32 	%f23, %f20, %f22;
	sub.f32 	%f2, %f14, %f23;
	setp.lt.s32 	%p4, %r46, 1;
	mov.b32 	%r73, 0;
	@%p4 bra 	$L__BB3_4;
	mov.b32 	%r73, 0;
	mov.f32 	%f29, 0f00000000;
	mov.f32 	%f30, %f29;
	mov.f32 	%f31, %f29;
	mov.f32 	%f32, %f29;
$L__BB3_3:
	sub.f32 	%f25, %f30, %f29;
	add.f32 	%f7, %f1, %f25;
	add.f32 	%f26, %f32, %f32;
	fma.rn.f32 	%f31, %f26, %f31, %f2;
	add.s32 	%r73, %r73, 1;
	setp.lt.s32 	%p5, %r73, %r46;
	mul.f32 	%f30, %f7, %f7;
	mul.f32 	%f29, %f31, %f31;
	add.f32 	%f27, %f30, %f29;
	setp.lt.f32 	%p6, %f27, 0f40800000;
	and.pred  	%p7, %p5, %p6;
	mov.f32 	%f32, %f7;
	@%p7 bra 	$L__BB3_3;
$L__BB3_4:
	setp.lt.s32 	%p8, %r47, 1;
	@%p8 bra 	$L__BB3_18;
	and.b32  	%r4, %r47, 7;
	add.s32 	%r5, %r4, -1;
	and.b32  	%r6, %r47, 3;
	and.b32  	%r7, %r47, 2147483640;
	and.b32  	%r8, %r47, 1;
	neg.s32 	%r9, %r7;
	add.s32 	%r10, %r56, 2;
	add.s32 	%r11, %r56, 3;
	add.s32 	%r12, %r56, 4;
	add.s32 	%r13, %r56, 5;
	cvta.to.global.u64 	%rd1, %rd3;
	mov.b32 	%r74, 0;
$L__BB3_6:
	setp.lt.u32 	%p9, %r47, 8;
	add.s32 	%r64, %r74, %r1;
	mul.wide.s32 	%rd5, %r64, 4;
	add.s64 	%rd2, %rd1, %rd5;
	mov.b32 	%r85, 0;
	@%p9 bra 	$L__BB3_9;
	add.s32 	%r82, %r56, 1;
	add.s32 	%r77, %r56, 6;
	add.s32 	%r76, %r56, 7;
	mov.u32 	%r75, %r56;
	mov.u32 	%r78, %r13;
	mov.u32 	%r79, %r12;
	mov.u32 	%r80, %r11;
	mov.u32 	%r81, %r10;
	mov.u32 	%r83, %r9;
$L__BB3_8:
	.pragma "nounroll";
	cvt.s64.s32 	%rd6, %r82;
	cvt.s64.s32 	%rd7, %r81;
	cvt.s64.s32 	%rd8, %r80;
	cvt.s64.s32 	%rd9, %r79;
	cvt.s64.s32 	%rd10, %r78;
	cvt.s64.s32 	%rd11, %r77;
	cvt.s64.s32 	%rd12, %r76;
	cvt.s64.s32 	%rd13, %r75;
	mad.lo.s64 	%rd14, %rd4, %rd13, %rd2;
	st.global.u32 	[%rd14], %r73;
	mad.lo.s64 	%rd15, %rd4, %rd6, %rd2;
	st.global.u32 	[%rd15], %r73;
	mad.lo.s64 	%rd16, %rd4, %rd7, %rd2;
	st.global.u32 	[%rd16], %r73;
	mad.lo.s64 	%rd17, %rd4, %rd8, %rd2;
	st.global.u32 	[%rd17], %r73;
	mad.lo.s64 	%rd18, %rd4, %rd9, %rd2;
	st.global.u32 	[%rd18], %r73;
	mad.lo.s64 	%rd19, %rd4, %rd10, %rd2;
	st.global.u32 	[%rd19], %r73;
	mad.lo.s64 	%rd20, %rd4, %rd11, %rd2;
	st.global.u32 	[%rd20], %r73;
	mad.lo.s64 	%rd21, %rd4, %rd12, %rd2;
	st.global.u32 	[%rd21], %r73;
	add.s32 	%r83, %r83, 8;
	add.s32 	%r82, %r82, 8;
	add.s32 	%r81, %r81, 8;
	add.s32 	%r80, %r80, 8;
	add.s32 	%r79, %r79, 8;
	add.s32 	%r78, %r78, 8;
	add.s32 	%r77, %r77, 8;
	add.s32 	%r76, %r76, 8;
	add.s32 	%r75, %r75, 8;
	setp.ne.s32 	%p10, %r83, 0;
	mov.u32 	%r85, %r7;
	@%p10 bra 	$L__BB3_8;
$L__BB3_9:
	setp.eq.s32 	%p11, %r4, 0;
	@%p11 bra 	$L__BB3_17;
	setp.lt.u32 	%p12, %r5, 3;
	@%p12 bra 	$L__BB3_12;
	add.s32 	%r65, %r85, %r56;
	cvt.s64.s32 	%rd22, %r65;
	mad.lo.s64 	%rd23, %rd4, %rd22, %rd2;
	st.global.u32 	[%rd23], %r73;
	add.s32 	%r66, %r65, 1;
	cvt.s64.s32 	%rd24, %r66;
	mad.lo.s64 	%rd25, %rd4, %rd24, %rd2;
	st.global.u32 	[%rd25], %r73;
	add.s32 	%r67, %r65, 2;
	cvt.s64.s32 	%rd26, %r67;
	mad.lo.s64 	%rd27, %rd4, %rd26, %rd2;
	st.global.u32 	[%rd27], %r73;
	add.s32 	%r68, %r65, 3;
	cvt.s64.s32 	%rd28, %r68;
	mad.lo.s64 	%rd29, %rd4, %rd28, %rd2;
	st.global.u32 	[%rd29], %r73;
	add.s32 	%r85, %r85, 4;
$L__BB3_12:
	setp.eq.s32 	%p13, %r6, 0;
	@%p13 bra 	$L__BB3_17;
	setp.eq.s32 	%p14, %r6, 1;
	@%p14 bra 	$L__BB3_15;
	add.s32 	%r69, %r85, %r56;
	cvt.s64.s32 	%rd30, %r69;
	mad.lo.s64 	%rd31, %rd4, %rd30, %rd2;
	st.global.u32 	[%rd31], %r73;
	add.s32 	%r70, %r69, 1;
	cvt.s64.s32 	%rd32, %r70;
	mad.lo.s64 	%rd33, %rd4, %rd32, %rd2;
	st.global.u32 	[%rd33], %r73;
	add.s32 	%r85, %r85, 2;
$L__BB3_15:
	setp.eq.s32 	%p15, %r8, 0;
	@%p15 bra 	$L__BB3_17;
	add.s32 	%r71, %r85, %r56;
	cvt.s64.s32 	%rd34, %r71;
	mad.lo.s64 	%rd35, %rd4, %rd34, %rd2;
	st.global.u32 	[%rd35], %r73;
$L__BB3_17:
	add.s32 	%r74, %r74, 1;
	setp.ne.s32 	%p16, %r74, %r47;
	@%p16 bra 	$L__BB3_6;
$L__BB3_18:
	ret;

}
	// .globl	init
.visible .entry init()
{


	ret;

}


// ===== COMPILED SASS (sm_100) =====

	.target	sm_100

	.elftype	@"ET_EXEC"


//--------------------- .note.nv.tkinfo           --------------------------
	.section	.note.nv.tkinfo,"",@"SHT_NOTE"
	.sectionflags	@"SHF_NOTE_NV_TKINFO"
	.tkinfo
        /*0018*/ 	.word	0x00000002
        /*0030*/ 	.string	""
        /*0030*/ 	.string	"ptxas"
        /*0030*/ 	.string	"Cuda compilation tools, release 13.0, V13.0.88"
        /*0030*/ 	.string	"Build cuda_13.0.r13.0/compiler.36424714_0"
        /*0030*/ 	.string	"-arch sm_100 -m 64 "



//--------------------- .note.nv.cuinfo           --------------------------
	.section	.note.nv.cuinfo,"",@"SHT_NOTE"
	.sectionflags	@"SHF_NOTE_NV_CUINFO"
        /*0018*/ 	.short	0x0002
        /*001a*/ 	.short	0x0064
        /*001c*/ 	.short	0x0082
	.zero		2


//--------------------- .nv.info                  --------------------------
	.section	.nv.info,"",@"SHT_CUDA_INFO"
	.align	4


	//----- nvinfo : EIATTR_REGCOUNT
	.align		4
        /*0000*/ 	.byte	0x04, 0x2f
        /*0002*/ 	.short	(.L_10 - .L_9)
	.align		4
.L_9:
        /*0004*/ 	.word	index@(fractalRenderMain)
        /*0008*/ 	.word	0x00000021


	//----- nvinfo : EIATTR_FRAME_SIZE
	.align		4
.L_10:
        /*000c*/ 	.byte	0x04, 0x11
        /*000e*/ 	.short	(.L_12 - .L_11)
	.align		4
.L_11:
        /*0010*/ 	.word	index@($__internal_1_$__cuda_sm3x_div_rn_noftz_f32_slowpath)
        /*0014*/ 	.word	0x00000000


	//----- nvinfo : EIATTR_FRAME_SIZE
	.align		4
.L_12:
        /*0018*/ 	.byte	0x04, 0x11
        /*001a*/ 	.short	(.L_14 - .L_13)
	.align		4
.L_13:
        /*001c*/ 	.word	index@(fractalRenderMain)
        /*0020*/ 	.word	0x00000000


	//----- nvinfo : EIATTR_REGCOUNT
	.align		4
.L_14:
        /*0024*/ 	.byte	0x04, 0x2f
        /*0026*/ 	.short	(.L_16 - .L_15)
	.align		4
.L_15:
        /*0028*/ 	.word	index@(compose)
        /*002c*/ 	.word	0x00000012


	//----- nvinfo : EIATTR_FRAME_SIZE
	.align		4
.L_16:
        /*0030*/ 	.byte	0x04, 0x11
        /*0032*/ 	.short	(.L_18 - .L_17)
	.align		4
.L_17:
        /*0034*/ 	.word	index@(compose)
        /*0038*/ 	.word	0x00000000


	//----- nvinfo : EIATTR_REGCOUNT
	.align		4
.L_18:
        /*003c*/ 	.byte	0x04, 0x2f
        /*003e*/ 	.short	(.L_20 - .L_19)
	.align		4
.L_19:
        /*0040*/ 	.word	index@(blur)
        /*0044*/ 	.word	0x00000004


	//----- nvinfo : EIATTR_FRAME_SIZE
	.align		4
.L_20:
        /*0048*/ 	.byte	0x04, 0x11
        /*004a*/ 	.short	(.L_22 - .L_21)
	.align		4
.L_21:
        /*004c*/ 	.word	index@(blur)
        /*0050*/ 	.word	0x00000000


	//----- nvinfo : EIATTR_REGCOUNT
	.align		4
.L_22:
        /*0054*/ 	.byte	0x04, 0x2f
        /*0056*/ 	.short	(.L_24 - .L_23)
	.align		4
.L_23:
        /*0058*/ 	.word	index@(fractalRenderUnderSampled)
        /*005c*/ 	.word	0x00000020


	//----- nvinfo : EIATTR_FRAME_SIZE
	.align		4
.L_24:
        /*0060*/ 	.byte	0x04, 0x11
        /*0062*/ 	.short	(.L_26 - .L_25)
	.align		4
.L_25:
        /*0064*/ 	.word	index@($__internal_0_$__cuda_sm3x_div_rn_noftz_f32_slowpath)
        /*0068*/ 	.word	0x00000000


	//----- nvinfo : EIATTR_FRAME_SIZE
	.align		4
.L_26:
        /*006c*/ 	.byte	0x04, 0x11
        /*006e*/ 	.short	(.L_28 - .L_27)
	.align		4
.L_27:
        /*0070*/ 	.word	index@(fractalRenderUnderSampled)
        /*0074*/ 	.word	0x00000000


	//----- nvinfo : EIATTR_REGCOUNT
	.align		4
.L_28:
        /*0078*/ 	.byte	0x04, 0x2f
        /*007a*/ 	.short	(.L_30 - .L_29)
	.align		4
.L_29:
        /*007c*/ 	.word	index@(init)
        /*0080*/ 	.word	0x00000004


	//----- nvinfo : EIATTR_FRAME_SIZE
	.align		4
.L_30:
        /*0084*/ 	.byte	0x04, 0x11
        /*0086*/ 	.short	(.L_32 - .L_31)
	.align		4
.L_31:
        /*0088*/ 	.word	index@(init)
        /*008c*/ 	.word	0x00000000


	//----- nvinfo : EIATTR_MIN_STACK_SIZE
	.align		4
.L_32:
        /*0090*/ 	.byte	0x04, 0x12
        /*0092*/ 	.short	(.L_34 - .L_33)
	.align		4
.L_33:
        /*0094*/ 	.word	index@(init)
        /*0098*/ 	.word	0x00000000


	//----- nvinfo : EIATTR_MIN_STACK_SIZE
	.align		4
.L_34:
        /*009c*/ 	.byte	0x04, 0x12
        /*009e*/ 	.short	(.L_36 - .L_35)
	.align		4
.L_35:
        /*00a0*/ 	.word	index@(fractalRenderUnderSampled)
        /*00a4*/ 	.word	0x00000000


	//----- nvinfo : EIATTR_MIN_STACK_SIZE
	.align		4
.L_36:
        /*00a8*/ 	.byte	0x04, 0x12
        /*00aa*/ 	.short	(.L_38 - .L_37)
	.align		4
.L_37:
        /*00ac*/ 	.word	index@(blur)
        /*00b0*/ 	.word	0x00000000


	//----- nvinfo : EIATTR_MIN_STACK_SIZE
	.align		4
.L_38:
        /*00b4*/ 	.byte	0x04, 0x12
        /*00b6*/ 	.short	(.L_40 - .L_39)
	.align		4
.L_39:
        /*00b8*/ 	.word	index@(compose)
        /*00bc*/ 	.word	0x00000000


	//----- nvinfo : EIATTR_MIN_STACK_SIZE
	.align		4
.L_40:
        /*00c0*/ 	.byte	0x04, 0x12
        /*00c2*/ 	.short	(.L_42 - .L_41)
	.align		4
.L_41:
        /*00c4*/ 	.word	index@(fractalRenderMain)
        /*00c8*/ 	.word	0x00000000
.L_42:


//--------------------- .nv.compat                --------------------------
	.section	.nv.compat,"",@"SHT_CUDA_COMPAT_INFO"
	.align	4
        /*0000*/ 	.byte	0x02, 0x09, 0x00, 0x00, 0x02, 0x02, 0x02, 0x00, 0x02, 0x05, 0x05, 0x00, 0x03, 0x07, 0x01, 0x01
        /*0010*/ 	.byte	0x02, 0x03, 0x00, 0x00, 0x02, 0x06, 0x01, 0x00, 0x04, 0x0b, 0x08, 0x00, 0x01, 0x00, 0x00, 0x00
        /*0020*/ 	.byte	0x00, 0x00, 0x00, 0x00


//--------------------- .nv.info.init             --------------------------
	.section	.nv.info.init,"",@"SHT_CUDA_INFO"
	.sectionflags	@""
	.align	4


	//----- nvinfo : EIATTR_CUDA_API_VERSION
	.align		4
        /*0000*/ 	.byte	0x04, 0x37
        /*0002*/ 	.short	(.L_44 - .L_43)
.L_43:
        /*0004*/ 	.word	0x00000082


	//----- nvinfo : EIATTR_SPARSE_MMA_MASK
	.align		4
.L_44:
        /*0008*/ 	.byte	0x03, 0x50
        /*000a*/ 	.short	0x0000


	//----- nvinfo : EIATTR_MAXREG_COUNT
	.align		4
        /*000c*/ 	.byte	0x03, 0x1b
        /*000e*/ 	.short	0x00ff


	//----- nvinfo : EIATTR_MERCURY_ISA_VERSION
	.align		4
        /*0010*/ 	.byte	0x03, 0x5f
        /*0012*/ 	.short	0x0101


	//----- nvinfo : EIATTR_VRC_CTA_INIT_COUNT
	.align		4
        /*0014*/ 	.byte	0x02, 0x4a
	.zero		1
	.zero		1


	//----- nvinfo : EIATTR_EXIT_INSTR_OFFSETS
	.align		4
        /*0018*/ 	.byte	0x04, 0x1c
        /*001a*/ 	.short	(.L_46 - .L_45)


	//   ....[0]....
.L_45:
        /*001c*/ 	.word	0x00000010


	//----- nvinfo : EIATTR_SW_WAR
	.align		4
.L_46:
        /*0020*/ 	.byte	0x04, 0x36
        /*0022*/ 	.short	(.L_48 - .L_47)
.L_47:
        /*0024*/ 	.word	0x00000008
.L_48:


//--------------------- .nv.info.fractalRenderUnderSampled --------------------------
	.section	.nv.info.fractalRenderUnderSampled,"",@"SHT_CUDA_INFO"
	.sectionflags	@""
	.align	4


	//----- nvinfo : EIATTR_CUDA_API_VERSION
	.align		4
        /*0000*/ 	.byte	0x04, 0x37
        /*0002*/ 	.short	(.L_50 - .L_49)
.L_49:
        /*0004*/ 	.word	0x00000082


	//----- nvinfo : EIATTR_KPARAM_INFO
	.align		4
.L_50:
        /*0008*/ 	.byte	0x04, 0x17
        /*000a*/ 	.short	(.L_52 - .L_51)
.L_51:
        /*000c*/ 	.word	0x00000000
        /*0010*/ 	.short	0x0009
        /*0012*/ 	.short	0x002c
        /*0014*/ 	.byte	0x00, 0xf0, 0x11, 0x00


	//----- nvinfo : EIATTR_KPARAM_INFO
	.align		4
.L_52:
        /*0018*/ 	.byte	0x04, 0x17
        /*001a*/ 	.short	(.L_54 - .L_53)
.L_53:
        /*001c*/ 	.word	0x00000000
        /*0020*/ 	.short	0x0008
        /*0022*/ 	.short	0x0028
        /*0024*/ 	.byte	0x00, 0xf0, 0x11, 0x00


	//----- nvinfo : EIATTR_KPARAM_INFO
	.align		4
.L_54:
        /*0028*/ 	.byte	0x04, 0x17
        /*002a*/ 	.short	(.L_56 - .L_55)
.L_55:
        /*002c*/ 	.word	0x00000000
        /*0030*/ 	.short	0x0007
        /*0032*/ 	.short	0x0024
        /*0034*/ 	.byte	0x00, 0xf0, 0x11, 0x00


	//----- nvinfo : EIATTR_KPARAM_INFO
	.align		4
.L_56:
        /*0038*/ 	.byte	0x04, 0x17
        /*003a*/ 	.short	(.L_58 - .L_57)
.L_57:
        /*003c*/ 	.word	0x00000000
        /*0040*/ 	.short	0x0006
        /*0042*/ 	.short	0x0020
        /*0044*/ 	.byte	0x00, 0xf0, 0x11, 0x00


	//----- nvinfo : EIATTR_KPARAM_INFO
	.align		4
.L_58:
        /*0048*/ 	.byte	0x04, 0x17
        /*004a*/ 	.short	(.L_60 - .L_59)
.L_59:
        /*004c*/ 	.word	0x00000000
        /*0050*/ 	.short	0x0005
        /*0052*/ 	.short	0x001c
        /*0054*/ 	.byte	0x00, 0xf0, 0x11, 0x00


	//----- nvinfo : EIATTR_KPARAM_INFO
	.align		4
.L_60:
        /*0058*/ 	.byte	0x04, 0x17
        /*005a*/ 	.short	(.L_62 - .L_61)
.L_61:
        /*005c*/ 	.word	0x00000000
        /*0060*/ 	.short	0x0004
        /*0062*/ 	.short	0x0018
        /*0064*/ 	.byte	0x00, 0xf0, 0x11, 0x00


	//----- nvinfo : EIATTR_KPARAM_INFO
	.align		4
.L_62:
        /*0068*/ 	.byte	0x04, 0x17
        /*006a*/ 	.short	(.L_64 - .L_63)
.L_63:
        /*006c*/ 	.word	0x00000000
        /*0070*/ 	.short	0x0003
        /*0072*/ 	.short	0x0014
        /*0074*/ 	.byte	0x00, 0xf0, 0x11, 0x00


	//----- nvinfo : EIATTR_KPARAM_INFO
	.align		4
.L_64:
        /*0078*/ 	.byte	0x04, 0x17
        /*007a*/ 	.short	(.L_66 - .L_65)
.L_65:
        /*007c*/ 	.word	0x00000000
        /*0080*/ 	.short	0x0002
        /*0082*/ 	.short	0x0010
        /*0084*/ 	.byte	0x00, 0xf0, 0x11, 0x00


	//----- nvinfo : EIATTR_KPARAM_INFO
	.align		4
.L_66:
        /*0088*/ 	.byte	0x04, 0x17
        /*008a*/ 	.short	(.L_68 - .L_67)
.L_67:
        /*008c*/ 	.word	0x00000000
        /*0090*/ 	.short	0x0001
        /*0092*/ 	.short	0x0008
        /*0094*/ 	.byte	0x00, 0xf0, 0x21, 0x00


	//----- nvinfo : EIATTR_KPARAM_INFO
	.align		4
.L_68:
        /*0098*/ 	.byte	0x04, 0x17
        /*009a*/ 	.short	(.L_70 - .L_69)
.L_69:
        /*009c*/ 	.word	0x00000000
        /*00a0*/ 	.short	0x0000
        /*00a2*/ 	.short	0x0000
        /*00a4*/ 	.byte	0x00, 0xf5, 0x21, 0x00


	//----- nvinfo : EIATTR_SPARSE_MMA_MASK
	.align		4
.L_70:
        /*00a8*/ 	.byte	0x03, 0x50
        /*00aa*/ 	.short	0x0000


	//----- nvinfo : EIATTR_MAXREG_COUNT
	.align		4
        /*00ac*/ 	.byte	0x03, 0x1b
        /*00ae*/ 	.short	0x00ff


	//----- nvinfo : EIATTR_MERCURY_ISA_VERSION
	.align		4
        /*00b0*/ 	.byte	0x03, 0x5f
        /*00b2*/ 	.short	0x0101


	//----- nvinfo : EIATTR_VRC_CTA_INIT_COUNT
	.align		4
        /*00b4*/ 	.byte	0x02, 0x4a
	.zero		1
	.zero		1


	//----- nvinfo : EIATTR_EXIT_INSTR_OFFSETS
	.align		4
        /*00b8*/ 	.byte	0x04, 0x1c
        /*00ba*/ 	.short	(.L_72 - .L_71)


	//   ....[0]....
.L_71:
        /*00bc*/ 	.word	0x00000110


	//   ....[1]....
        /*00c0*/ 	.word	0x000004e0


	//   ....[2]....
        /*00c4*/ 	.word	0x00000ea0


	//----- nvinfo : EIATTR_CRS_STACK_SIZE
	.align		4
.L_72:
        /*00c8*/ 	.byte	0x04, 0x1e
        /*00ca*/ 	.short	(.L_74 - .L_73)
.L_73:
        /*00cc*/ 	.word	0x00000000


	//----- nvinfo : EIATTR_CBANK_PARAM_SIZE
	.align		4
.L_74:
        /*00d0*/ 	.byte	0x03, 0x19
        /*00d2*/ 	.short	0x0030


	//----- nvinfo : EIATTR_PARAM_CBANK
	.align		4
        /*00d4*/ 	.byte	0x04, 0x0a
        /*00d6*/ 	.short	(.L_76 - .L_75)
	.align		4
.L_75:
        /*00d8*/ 	.word	index@(.nv.constant0.fractalRenderUnderSampled)
        /*00dc*/ 	.short	0x0380
        /*00de*/ 	.short	0x0030


	//----- nvinfo : EIATTR_SW_WAR
	.align		4
.L_76:
        /*00e0*/ 	.byte	0x04, 0x36
        /*00e2*/ 	.short	(.L_78 - .L_77)
.L_77:
        /*00e4*/ 	.word	0x00000008
.L_78:


//--------------------- .nv.info.blur             --------------------------
	.section	.nv.info.blur,"",@"SHT_CUDA_INFO"
	.sectionflags	@""
	.align	4


	//----- nvinfo : EIATTR_CUDA_API_VERSION
	.align		4
        /*0000*/ 	.byte	0x04, 0x37
        /*0002*/ 	.short	(.L_80 - .L_79)
.L_79:
        /*0004*/ 	.word	0x00000082


	//----- nvinfo : EIATTR_SPARSE_MMA_MASK
	.align		4
.L_80:
        /*0008*/ 	.byte	0x03, 0x50
        /*000a*/ 	.short	0x0000


	//----- nvinfo : EIATTR_MAXREG_COUNT
	.align		4
        /*000c*/ 	.byte	0x03, 0x1b
        /*000e*/ 	.short	0x00ff


	//----- nvinfo : EIATTR_MERCURY_ISA_VERSION
	.align		4
        /*0010*/ 	.byte	0x03, 0x5f
        /*0012*/ 	.short	0x0101


	//----- nvinfo : EIATTR_VRC_CTA_INIT_COUNT
	.align		4
        /*0014*/ 	.byte	0x02, 0x4a
	.zero		1
	.zero		1


	//----- nvinfo : EIATTR_EXIT_INSTR_OFFSETS
	.align		4
        /*0018*/ 	.byte	0x04, 0x1c
        /*001a*/ 	.short	(.L_82 - .L_81)


	//   ....[0]....
.L_81:
        /*001c*/ 	.word	0x00000010


	//----- nvinfo : EIATTR_SW_WAR
	.align		4
.L_82:
        /*0020*/ 	.byte	0x04, 0x36
        /*0022*/ 	.short	(.L_84 - .L_83)
.L_83:
        /*0024*/ 	.word	0x00000008
.L_84:


//--------------------- .nv.info.compose          --------------------------
	.section	.nv.info.compose,"",@"SHT_CUDA_INFO"
	.sectionflags	@""
	.align	4


	//----- nvinfo : EIATTR_CUDA_API_VERSION
	.align		4
        /*0000*/ 	.byte	0x04, 0x37
        /*0002*/ 	.short	(.L_86 - .L_85)
.L_85:
        /*0004*/ 	.word	0x00000082


	//----- nvinfo : EIATTR_KPARAM_INFO
	.align		4
.L_86:
        /*0008*/ 	.byte	0x04, 0x17
        /*000a*/ 	.short	(.L_88 - .L_87)
.L_87:
        /*000c*/ 	.word	0x00000000
        /*0010*/ 	.short	0x0007
        /*0012*/ 	.short	0x002c
        /*0014*/ 	.byte	0x00, 0xf0, 0x11, 0x00


	//----- nvinfo : EIATTR_KPARAM_INFO
	.align		4
.L_88:
        /*0018*/ 	.byte	0x04, 0x17
        /*001a*/ 	.short	(.L_90 - .L_89)
.L_89:
        /*001c*/ 	.word	0x00000000
        /*0020*/ 	.short	0x0006
        /*0022*/ 	.short	0x0028
        /*0024*/ 	.byte	0x00, 0xf0, 0x11, 0x00


	//----- nvinfo : EIATTR_KPARAM_INFO
	.align		4
.L_90:
        /*0028*/ 	.byte	0x04, 0x17
        /*002a*/ 	.short	(.L_92 - .L_91)
.L_91:
        /*002c*/ 	.word	0x00000000
        /*0030*/ 	.short	0x0005
        /*0032*/ 	.short	0x0020
        /*0034*/ 	.byte	0x00, 0xf0, 0x21, 0x00


	//----- nvinfo : EIATTR_KPARAM_INFO
	.align		4
.L_92:
        /*0038*/ 	.byte	0x04, 0x17
        /*003a*/ 	.short	(.L_94 - .L_93)
.L_93:
        /*003c*/ 	.word	0x00000000
        /*0040*/ 	.short	0x0004
        /*0042*/ 	.short	0x001c
        /*0044*/ 	.byte	0x00, 0xf0, 0x11, 0x00


	//----- nvinfo : EIATTR_KPARAM_INFO
	.align		4
.L_94:
        /*0048*/ 	.byte	0x04, 0x17
        /*004a*/ 	.short	(.L_96 - .L_95)
.L_95:
        /*004c*/ 	.word	0x00000000
        /*0050*/ 	.short	0x0003
        /*0052*/ 	.short	0x0018
        /*0054*/ 	.byte	0x00, 0xf0, 0x11, 0x00


	//----- nvinfo : EIATTR_KPARAM_INFO
	.align		4
.L_96:
        /*0058*/ 	.byte	0x04, 0x17
        /*005a*/ 	.short	(.L_98 - .L_97)
.L_97:
        /*005c*/ 	.word	0x00000000
        /*0060*/ 	.short	0x0002
        /*0062*/ 	.short	0x0010
        /*0064*/ 	.byte	0x00, 0xf0, 0x21, 0x00


	//----- nvinfo : EIATTR_KPARAM_INFO
	.align		4
.L_98:
        /*0068*/ 	.byte	0x04, 0x17
        /*006a*/ 	.short	(.L_100 - .L_99)
.L_99:
        /*006c*/ 	.word	0x00000000
        /*0070*/ 	.short	0x0001
        /*0072*/ 	.short	0x0008
        /*0074*/ 	.byte	0x00, 0xf0, 0x21, 0x00


	//----- nvinfo : EIATTR_KPARAM_INFO
	.align		4
.L_100:
        /*0078*/ 	.byte	0x04, 0x17
        /*007a*/ 	.short	(.L_102 - .L_101)
.L_101:
        /*007c*/ 	.word	0x00000000
        /*0080*/ 	.short	0x0000
        /*0082*/ 	.short	0x0000
        /*0084*/ 	.byte	0x00, 0xf5, 0x21, 0x00


	//----- nvinfo : EIATTR_SPARSE_MMA_MASK
	.align		4
.L_102:
        /*0088*/ 	.byte	0x03, 0x50
        /*008a*/ 	.short	0x0000


	//----- nvinfo : EIATTR_MAXREG_COUNT
	.align		4
        /*008c*/ 	.byte	0x03, 0x1b
        /*008e*/ 	.short	0x00ff


	//----- nvinfo : EIATTR_MERCURY_ISA_VERSION
	.align		4
        /*0090*/ 	.byte	0x03, 0x5f
        /*0092*/ 	.short	0x0101


	//----- nvinfo : EIATTR_VRC_CTA_INIT_COUNT
	.align		4
        /*0094*/ 	.byte	0x02, 0x4a
	.zero		1
	.zero		1


	//----- nvinfo : EIATTR_EXIT_INSTR_OFFSETS
	.align		4
        /*0098*/ 	.byte	0x04, 0x1c
        /*009a*/ 	.short	(.L_104 - .L_103)


	//   ....[0]....
.L_103:
        /*009c*/ 	.word	0x000000c0


	//   ....[1]....
        /*00a0*/ 	.word	0x00000380


	//----- nvinfo : EIATTR_CBANK_PARAM_SIZE
	.align		4
.L_104:
        /*00a4*/ 	.byte	0x03, 0x19
        /*00a6*/ 	.short	0x0030


	//----- nvinfo : EIATTR_PARAM_CBANK
	.align		4
        /*00a8*/ 	.byte	0x04, 0x0a
        /*00aa*/ 	.short	(.L_106 - .L_105)
	.align		4
.L_105:
        /*00ac*/ 	.word	index@(.nv.constant0.compose)
        /*00b0*/ 	.short	0x0380
        /*00b2*/ 	.short	0x0030


	//----- nvinfo : EIATTR_SW_WAR
	.align		4
.L_106:
        /*00b4*/ 	.byte	0x04, 0x36
        /*00b6*/ 	.short	(.L_108 - .L_107)
.L_107:
        /*00b8*/ 	.word	0x00000008
.L_108:


//--------------------- .nv.info.fractalRenderMain --------------------------
	.section	.nv.info.fractalRenderMain,"",@"SHT_CUDA_INFO"
	.sectionflags	@""
	.align	4


	//----- nvinfo : EIATTR_CUDA_API_VERSION
	.align		4
        /*0000*/ 	.byte	0x04, 0x37
        /*0002*/ 	.short	(.L_110 - .L_109)
.L_109:
        /*0004*/ 	.word	0x00000082


	//----- nvinfo : EIATTR_KPARAM_INFO
	.align		4
.L_110:
        /*0008*/ 	.byte	0x04, 0x17
        /*000a*/ 	.short	(.L_112 - .L_111)
.L_111:
        /*000c*/ 	.word	0x00000000
        /*0010*/ 	.short	0x000c
        /*0012*/ 	.short	0x0038
        /*0014*/ 	.byte	0x00, 0xf5, 0x21, 0x00


	//----- nvinfo : EIATTR_KPARAM_INFO
	.align		4
.L_112:
        /*0018*/ 	.byte	0x04, 0x17
        /*001a*/ 	.short	(.L_114 - .L_113)
.L_113:
        /*001c*/ 	.word	0x00000000
        /*0020*/ 	.short	0x000b
        /*0022*/ 	.short	0x0031
        /*0024*/ 	.byte	0x00, 0xf0, 0x05, 0x00


	//----- nvinfo : EIATTR_KPARAM_INFO
	.align		4
.L_114:
        /*0028*/ 	.byte	0x04, 0x17
        /*002a*/ 	.short	(.L_116 - .L_115)
.L_115:
        /*002c*/ 	.word	0x00000000
        /*0030*/ 	.short	0x000a
        /*0032*/ 	.short	0x0030
        /*0034*/ 	.byte	0x00, 0xf0, 0x05, 0x00


	//----- nvinfo : EIATTR_KPARAM_INFO
	.align		4
.L_116:
        /*0038*/ 	.byte	0x04, 0x17
        /*003a*/ 	.short	(.L_118 - .L_117)
.L_117:
        /*003c*/ 	.word	0x00000000
        /*0040*/ 	.short	0x0009
        /*0042*/ 	.short	0x002c
        /*0044*/ 	.byte	0x00, 0xf0, 0x11, 0x00


	//----- nvinfo : EIATTR_KPARAM_INFO
	.align		4
.L_118:
        /*0048*/ 	.byte	0x04, 0x17
        /*004a*/ 	.short	(.L_120 - .L_119)
.L_119:
        /*004c*/ 	.word	0x00000000
        /*0050*/ 	.short	0x0008
        /*0052*/ 	.short	0x0028
        /*0054*/ 	.byte	0x00, 0xf0, 0x11, 0x00


	//----- nvinfo : EIATTR_KPARAM_INFO
	.align		4
.L_120:
        /*0058*/ 	.byte	0x04, 0x17
        /*005a*/ 	.short	(.L_122 - .L_121)
.L_121:
        /*005c*/ 	.word	0x00000000
        /*0060*/ 	.short	0x0007
        /*0062*/ 	.short	0x0024
        /*0064*/ 	.byte	0x00, 0xf0, 0x11, 0x00


	//----- nvinfo : EIATTR_KPARAM_INFO
	.align		4
.L_122:
        /*0068*/ 	.byte	0x04, 0x17
        /*006a*/ 	.short	(.L_124 - .L_123)
.L_123:
        /*006c*/ 	.word	0x00000000
        /*0070*/ 	.short	0x0006
        /*0072*/ 	.short	0x0020
        /*0074*/ 	.byte	0x00, 0xf0, 0x11, 0x00


	//----- nvinfo : EIATTR_KPARAM_INFO
	.align		4
.L_124:
        /*0078*/ 	.byte	0x04, 0x17
        /*007a*/ 	.short	(.L_126 - .L_125)
.L_125:
        /*007c*/ 	.word	0x00000000
        /*0080*/ 	.short	0x0005
        /*0082*/ 	.short	0x001c
        /*0084*/ 	.byte	0x00, 0xf0, 0x11, 0x00


	//----- nvinfo : EIATTR_KPARAM_INFO
	.align		4
.L_126:
        /*0088*/ 	.byte	0x04, 0x17
        /*008a*/ 	.short	(.L_128 - .L_127)
.L_127:
        /*008c*/ 	.word	0x00000000
        /*0090*/ 	.short	0x0004
        /*0092*/ 	.short	0x0018
        /*0094*/ 	.byte	0x00, 0xf0, 0x11, 0x00


	//----- nvinfo : EIATTR_KPARAM_INFO
	.align		4
.L_128:
        /*0098*/ 	.byte	0x04, 0x17
        /*009a*/ 	.short	(.L_130 - .L_129)
.L_129:
        /*009c*/ 	.word	0x00000000
        /*00a0*/ 	.short	0x0003
        /*00a2*/ 	.short	0x0014
        /*00a4*/ 	.byte	0x00, 0xf0, 0x11, 0x00


	//----- nvinfo : EIATTR_KPARAM_INFO
	.align		4
.L_130:
        /*00a8*/ 	.byte	0x04, 0x17
        /*00aa*/ 	.short	(.L_132 - .L_131)
.L_131:
        /*00ac*/ 	.word	0x00000000
        /*00b0*/ 	.short	0x0002
        /*00b2*/ 	.short	0x0010
        /*00b4*/ 	.byte	0x00, 0xf0, 0x11, 0x00


	//----- nvinfo : EIATTR_KPARAM_INFO
	.align		4
.L_132:
        /*00b8*/ 	.byte	0x04, 0x17
        /*00ba*/ 	.short	(.L_134 - .L_133)
.L_133:
        /*00bc*/ 	.word	0x00000000
        /*00c0*/ 	.short	0x0001
        /*00c2*/ 	.short	0x0008
        /*00c4*/ 	.byte	0x00, 0xf0, 0x21, 0x00


	//----- nvinfo : EIATTR_KPARAM_INFO
	.align		4
.L_134:
        /*00c8*/ 	.byte	0x04, 0x17
        /*00ca*/ 	.short	(.L_136 - .L_135)
.L_135:
        /*00cc*/ 	.word	0x00000000
        /*00d0*/ 	.short	0x0000
        /*00d2*/ 	.short	0x0000
        /*00d4*/ 	.byte	0x00, 0xf5, 0x21, 0x00


	//----- nvinfo : EIATTR_SPARSE_MMA_MASK
	.align		4
.L_136:
        /*00d8*/ 	.byte	0x03, 0x50
        /*00da*/ 	.short	0x0000


	//----- nvinfo : EIATTR_MAXREG_COUNT
	.align		4
        /*00dc*/ 	.byte	0x03, 0x1b
        /*00de*/ 	.short	0x00ff


	//----- nvinfo : EIATTR_MERCURY_ISA_VERSION
	.align		4
        /*00e0*/ 	.byte	0x03, 0x5f
        /*00e2*/ 	.short	0x0101


	//----- nvinfo : EIATTR_VRC_CTA_INIT_COUNT
	.align		4
        /*00e4*/ 	.byte	0x02, 0x4a
	.zero		1
	.zero		1


	//----- nvinfo : EIATTR_EXIT_INSTR_OFFSETS
	.align		4
        /*00e8*/ 	.byte	0x04, 0x1c
        /*00ea*/ 	.short	(.L_138 - .L_137)


	//   ....[0]....
.L_137:
        /*00ec*/ 	.word	0x000000c0


	//   ....[1]....
        /*00f0*/ 	.word	0x000017f0


	//----- nvinfo : EIATTR_CRS_STACK_SIZE
	.align		4
.L_138:
        /*00f4*/ 	.byte	0x04, 0x1e
        /*00f6*/ 	.short	(.L_140 - .L_139)
.L_139:
        /*00f8*/ 	.word	0x00000000


	//----- nvinfo : EIATTR_CBANK_PARAM_SIZE
	.align		4
.L_140:
        /*00fc*/ 	.byte	0x03, 0x19
        /*00fe*/ 	.short	0x0040


	//----- nvinfo : EIATTR_PARAM_CBANK
	.align		4
        /*0100*/ 	.byte	0x04, 0x0a
        /*0102*/ 	.short	(.L_142 - .L_141)
	.align		4
.L_141:
        /*0104*/ 	.word	index@(.nv.constant0.fractalRenderMain)
        /*0108*/ 	.short	0x0380
        /*010a*/ 	.short	0x0040


	//----- nvinfo : EIATTR_SW_WAR
	.align		4
.L_142:
        /*010c*/ 	.byte	0x04, 0x36
        /*010e*/ 	.short	(.L_144 - .L_143)
.L_143:
        /*0110*/ 	.word	0x00000008
.L_144:


//--------------------- .nv.callgraph             --------------------------
	.section	.nv.callgraph,"",@"SHT_CUDA_CALLGRAPH"
	.align	4
	.sectionentsize	8
	.align		4
        /*0000*/ 	.word	0x00000000
	.align		4
        /*0004*/ 	.word	0xffffffff
	.align		4
        /*0008*/ 	.word	0x00000000
	.align		4
        /*000c*/ 	.word	0xfffffffe
	.align		4
        /*0010*/ 	.word	0x00000000
	.align		4
        /*0014*/ 	.word	0xfffffffd
	.align		4
        /*0018*/ 	.word	0x00000000
	.align		4
        /*001c*/ 	.word	0xfffffffc


//--------------------- .nv.constant4             --------------------------
	.section	.nv.constant4,"a",@progbits
	.align	8
	.align		8
.nv.constant4:
        /*0000*/ 	.dword	precalc_xorwow_matrix
	.align		8
        /*0008*/ 	.dword	precalc_xorwow_offset_matrix
	.align		8
        /*0010*/ 	.dword	mrg32k3aM1
	.align		8
        /*0018*/ 	.dword	mrg32k3aM2
	.align		8
        /*0020*/ 	.dword	mrg32k3aM1SubSeq
	.align		8
        /*0028*/ 	.dword	mrg32k3aM2SubSeq
	.align		8
        /*0030*/ 	.dword	mrg32k3aM1Seq
	.align		8
        /*0038*/ 	.dword	mrg32k3aM2Seq


//--------------------- .nv.constant3             --------------------------
	.section	.nv.constant3,"a",@progbits
	.align	8
.nv.constant3:
	.type		__cr_lgamma_table,@object
	.size		__cr_lgamma_table,(.L_8 - __cr_lgamma_table)
__cr_lgamma_table:
        /*0000*/ 	.byte	0x00, 0x00, 0x00, 0x00, 0x00, 0x00, 0x00, 0x00, 0x00, 0x00, 0x00, 0x00, 0x00, 0x00, 0x00, 0x00
        /*0010*/ 	.byte	0xef, 0x39, 0xfa, 0xfe, 0x42, 0x2e, 0xe6, 0x3f, 0x02, 0x20, 0x2a, 0xfa, 0x0b, 0xab, 0xfc, 0x3f
        /*0020*/ 	.byte	0xf9, 0x2c, 0x92, 0x7c, 0xa7, 0x6c, 0x09, 0x40, 0xc9, 0x79, 0x44, 0x3c, 0x64, 0x26, 0x13, 0x40
        /*0030*/ 	.byte	0xca, 0x01, 0xcf, 0x3a, 0x27, 0x51, 0x1a, 0x40, 0x30, 0xcc, 0x2d, 0xf3, 0xe1, 0x0c, 0x21, 0x40
        /*0040*/ 	.byte	0x0d, 0xb7, 0xfc, 0x82, 0x8e, 0x35, 0x25, 0x40
.L_8:


//--------------------- .text.init                --------------------------
	.section	.text.init,"ax",@progbits
	.align	128
        .global         init
        .type           init,@function
        .size           init,(.L_x_71 - init)
        .other          init,@"STO_CUDA_ENTRY STV_DEFAULT"
init:
.text.init:
[----:B------:R-:W-:Y:S01]  /*0000*/  LDC R1, c[0x0][0x37c] ;  /* 0x0000df00ff017b82 */ /* 0x000fe20000000800 */
[----:B------:R-:W-:Y:S05]  /*0010*/  EXIT ;  /* 0x000000000000794d */ /* 0x000fea0003800000 */
.L_x_0:
[----:B------:R-:W-:-:S00]  /*0020*/  BRA `(.L_x_0) ;  /* 0xfffffffc00fc7947 */ /* 0x000fc0000383ffff */
[----:B------:R-:W-:-:S00]  /*0030*/  NOP ;  /* 0x0000000000007918 */ /* 0x000fc00000000000 */
        /* <DEDUP_REMOVED lines=12> */
.L_x_71:


//--------------------- .text.fractalRenderUnderSampled --------------------------
	.section	.text.fractalRenderUnderSampled,"ax",@progbits
	.align	128
        .global         fractalRenderUnderSampled
        .type           fractalRenderUnderSampled,@function
        .size           fractalRenderUnderSampled,(.L_x_69 - fractalRenderUnderSampled)
        .other          fractalRenderUnderSampled,@"STO_CUDA_ENTRY STV_DEFAULT"
fractalRenderUnderSampled:
.text.fractalRenderUnderSampled:
[----:B------:R-:W-:Y:S01]  /*0000*/  LDC R1, c[0x0][0x37c] ;  /* 0x0000df00ff017b82 */ /* 0x000fe20000000800 */
[----:B------:R-:W0:Y:S01]  /*0010*/  S2R R0, SR_CTAID.Y ;  /* 0x0000000000007919 */ /* 0x000e220000002600 */
[----:B------:R-:W1:Y:S01]  /*0020*/  LDCU UR4, c[0x0][0x360] ;  /* 0x00006c00ff0477ac */ /* 0x000e620008000800 */
[----:B------:R-:W0:Y:S01]  /*0030*/  S2R R5, SR_TID.Y ;  /* 0x0000000000057919 */ /* 0x000e220000002200 */
[----:B------:R-:W0:Y:S01]  /*0040*/  LDCU UR5, c[0x0][0x364] ;  /* 0x00006c80ff0577ac */ /* 0x000e220008000800 */
[----:B------:R-:W1:Y:S01]  /*0050*/  S2R R2, SR_CTAID.X ;  /* 0x0000000000027919 */ /* 0x000e620000002500 */
[----:B------:R-:W2:Y:S01]  /*0060*/  LDCU UR6, c[0x0][0x3ac] ;  /* 0x00007580ff0677ac */ /* 0x000ea20008000800 */
[----:B------:R-:W1:Y:S01]  /*0070*/  S2R R3, SR_TID.X ;  /* 0x0000000000037919 */ /* 0x000e620000002100 */
[----:B------:R-:W2:Y:S01]  /*0080*/  LDCU.64 UR8, c[0x0][0x390] ;  /* 0x00007200ff0877ac */ /* 0x000ea20008000a00 */
[----:B0-----:R-:W-:Y:S01]  /*0090*/  IMAD R0, R0, UR5, R5 ;  /* 0x0000000500007c24 */ /* 0x001fe2000f8e0205 */
[----:B--2---:R-:W-:-:S03]  /*00a0*/  UIADD3 UR5, UPT, UPT, -UR6, UR8, URZ ;  /* 0x0000000806057290 */ /* 0x004fc6000fffe1ff */
[----:B------:R-:W-:Y:S02]  /*00b0*/  IMAD R0, R0, UR6, RZ ;  /* 0x0000000600007c24 */ /* 0x000fe4000f8e02ff */
[----:B-1----:R-:W-:Y:S01]  /*00c0*/  IMAD R2, R2, UR4, R3 ;  /* 0x0000000402027c24 */ /* 0x002fe2000f8e0203 */
[----:B------:R-:W-:-:S03]  /*00d0*/  UIADD3 UR4, UPT, UPT, -UR6, UR9, URZ ;  /* 0x0000000906047290 */ /* 0x000fc6000fffe1ff */
[----:B------:R-:W-:-:S03]  /*00e0*/  IMAD R2, R2, UR6, RZ ;  /* 0x0000000602027c24 */ /* 0x000fc6000f8e02ff */
[----:B------:R-:W-:-:S04]  /*00f0*/  ISETP.GE.AND P0, PT, R0, UR4, PT ;  /* 0x0000000400007c0c */ /* 0x000fc8000bf06270 */
[----:B------:R-:W-:-:S13]  /*0100*/  ISETP.GE.OR P0, PT, R2, UR5, P0 ;  /* 0x0000000502007c0c */ /* 0x000fda0008706670 */
[----:B------:R-:W-:Y:S05]  /*0110*/  @P0 EXIT ;  /* 0x000000000000094d */ /* 0x000fea0003800000 */
[----:B------:R-:W0:Y:S01]  /*0120*/  LDC R3, c[0x0][0x398] ;  /* 0x0000e600ff037b82 */ /* 0x000e220000000800 */
[----:B------:R-:W0:Y:S01]  /*0130*/  LDCU UR4, c[0x0][0x3a0] ;  /* 0x00007400ff0477ac */ /* 0x000e220008000800 */
[----:B------:R-:W-:-:S04]  /*0140*/  I2FP.F32.S32 R4, UR8 ;  /* 0x0000000800047c45 */ /* 0x000fc80008201400 */
[----:B------:R-:W1:Y:S02]  /*0150*/  MUFU.RCP R5, R4 ;  /* 0x0000000400057308 */ /* 0x000e640000001000 */
[----:B-1----:R-:W-:Y:S01]  /*0160*/  FFMA R6, -R4, R5, 1 ;  /* 0x3f80000004067423 */ /* 0x002fe20000000105 */
[----:B0-----:R-:W-:-:S03]  /*0170*/  FADD R3, -R3, UR4 ;  /* 0x0000000403037e21 */ /* 0x001fc60008000100 */
[----:B------:R-:W-:Y:S02]  /*0180*/  FFMA R6, R5, R6, R5 ;  /* 0x0000000605067223 */ /* 0x000fe40000000005 */
[----:B------:R-:W0:Y:S02]  /*0190*/  FCHK P0, R3, R4 ;  /* 0x0000000403007302 */ /* 0x000e240000000000 */
[----:B------:R-:W-:-:S04]  /*01a0*/  FFMA R5, R3, R6, RZ ;  /* 0x0000000603057223 */ /* 0x000fc800000000ff */
[----:B------:R-:W-:-:S04]  /*01b0*/  FFMA R7, -R4, R5, R3 ;  /* 0x0000000504077223 */ /* 0x000fc80000000103 */
[----:B------:R-:W-:Y:S01]  /*01c0*/  FFMA R5, R6, R7, R5 ;  /* 0x0000000706057223 */ /* 0x000fe20000000005 */
[----:B0-----:R-:W-:Y:S06]  /*01d0*/  @!P0 BRA `(.L_x_1) ;  /* 0x00000000000c8947 */ /* 0x001fec0003800000 */
[----:B------:R-:W-:-:S07]  /*01e0*/  MOV R6, 0x200 ;  /* 0x0000020000067802 */ /* 0x000fce0000000f00 */
[----:B------:R-:W-:Y:S05]  /*01f0*/  CALL.REL.NOINC `($__internal_0_$__cuda_sm3x_div_rn_noftz_f32_slowpath) ;  /* 0x0000000c002c7944 */ /* 0x000fea0003c00000 */
[----:B------:R-:W-:-:S07]  /*0200*/  MOV R5, R3 ;  /* 0x0000000300057202 */ /* 0x000fce0000000f00 */
.L_x_1:
[----:B------:R-:W0:Y:S01]  /*0210*/  LDCU UR4, c[0x0][0x394] ;  /* 0x00007280ff0477ac */ /* 0x000e220008000800 */
[----:B------:R-:W1:Y:S01]  /*0220*/  LDC R3, c[0x0][0x39c] ;  /* 0x0000e700ff037b82 */ /* 0x000e620000000800 */
[----:B0-----:R-:W-:Y:S01]  /*0230*/  I2FP.F32.S32 R4, UR4 ;  /* 0x0000000400047c45 */ /* 0x001fe20008201400 */
[----:B------:R-:W1:Y:S03]  /*0240*/  LDCU UR4, c[0x0][0x3a4] ;  /* 0x00007480ff0477ac */ /* 0x000e660008000800 */
[----:B------:R-:W0:Y:S01]  /*0250*/  MUFU.RCP R7, R4 ;  /* 0x0000000400077308 */ /* 0x000e220000001000 */
[----:B-1----:R-:W-:Y:S01]  /*0260*/  FADD R3, -R3, UR4 ;  /* 0x0000000403037e21 */ /* 0x002fe20008000100 */
[----:B0-----:R-:W-:-:S06]  /*0270*/  FFMA R6, -R4, R7, 1 ;  /* 0x3f80000004067423 */ /* 0x001fcc0000000107 */
[----:B------:R-:W0:Y:S01]  /*0280*/  FCHK P0, R3, R4 ;  /* 0x0000000403007302 */ /* 0x000e220000000000 */
[----:B------:R-:W-:-:S04]  /*0290*/  FFMA R6, R7, R6, R7 ;  /* 0x0000000607067223 */ /* 0x000fc80000000007 */
[----:B------:R-:W-:-:S04]  /*02a0*/  FFMA R7, R3, R6, RZ ;  /* 0x0000000603077223 */ /* 0x000fc800000000ff */
[----:B------:R-:W-:-:S04]  /*02b0*/  FFMA R8, -R4, R7, R3 ;  /* 0x0000000704087223 */ /* 0x000fc80000000103 */
[----:B------:R-:W-:Y:S01]  /*02c0*/  FFMA R6, R6, R8, R7 ;  /* 0x0000000806067223 */ /* 0x000fe20000000007 */
[----:B0-----:R-:W-:Y:S06]  /*02d0*/  @!P0 BRA `(.L_x_2) ;  /* 0x00000000000c8947 */ /* 0x001fec0003800000 */
[----:B------:R-:W-:-:S07]  /*02e0*/  MOV R6, 0x300 ;  /* 0x0000030000067802 */ /* 0x000fce0000000f00 */
[----:B------:R-:W-:Y:S05]  /*02f0*/  CALL.REL.NOINC `($__internal_0_$__cuda_sm3x_div_rn_noftz_f32_slowpath) ;  /* 0x0000000800ec7944 */ /* 0x000fea0003c00000 */
[----:B------:R-:W-:-:S07]  /*0300*/  IMAD.MOV.U32 R6, RZ, RZ, R3 ;  /* 0x000000ffff067224 */ /* 0x000fce00078e0003 */
.L_x_2:
[----:B------:R-:W0:Y:S01]  /*0310*/  LDCU UR4, c[0x0][0x3a8] ;  /* 0x00007500ff0477ac */ /* 0x000e220008000800 */
[----:B------:R-:W-:Y:S02]  /*0320*/  I2FP.F32.S32 R3, R0 ;  /* 0x0000000000037245 */ /* 0x000fe40000201400 */
[----:B------:R-:W-:Y:S01]  /*0330*/  I2FP.F32.S32 R4, R2 ;  /* 0x0000000200047245 */ /* 0x000fe20000201400 */
[----:B------:R-:W1:Y:S01]  /*0340*/  LDCU UR6, c[0x0][0x3a4] ;  /* 0x00007480ff0677ac */ /* 0x000e620008000800 */
[----:B------:R-:W2:Y:S01]  /*0350*/  LDCU UR5, c[0x0][0x398] ;  /* 0x00007300ff0577ac */ /* 0x000ea20008000800 */
[----:B0-----:R-:W-:Y:S01]  /*0360*/  UISETP.GE.AND UP0, UPT, UR4, 0x1, UPT ;  /* 0x000000010400788c */ /* 0x001fe2000bf06270 */
[----:B-1----:R-:W-:Y:S01]  /*0370*/  FFMA R8, R3, -R6, UR6 ;  /* 0x0000000603087e23 */ /* 0x002fe20008000806 */
[----:B------:R-:W-:Y:S02]  /*0380*/  HFMA2 R3, -RZ, RZ, 0, 0 ;  /* 0x00000000ff037431 */ /* 0x000fe400000001ff */
[----:B--2---:R-:W-:-:S05]  /*0390*/  FFMA R9, R4, R5, UR5 ;  /* 0x0000000504097e23 */ /* 0x004fca0008000005 */
[----:B------:R-:W-:Y:S05]  /*03a0*/  BRA.U !UP0, `(.L_x_3) ;  /* 0x0000000108407547 */ /* 0x000fea000b800000 */
[----:B------:R-:W-:Y:S01]  /*03b0*/  BSSY.RECONVERGENT B0, `(.L_x_3) ;  /* 0x000000f000007945 */ /* 0x000fe20003800200 */
[----:B------:R-:W-:Y:S01]  /*03c0*/  IMAD.MOV.U32 R3, RZ, RZ, RZ ;  /* 0x000000ffff037224 */ /* 0x000fe200078e00ff */
[----:B------:R-:W-:Y:S02]  /*03d0*/  CS2R R4, SRZ ;  /* 0x0000000000047805 */ /* 0x000fe4000001ff00 */
[----:B------:R-:W-:-:S07]  /*03e0*/  CS2R R6, SRZ ;  /* 0x0000000000067805 */ /* 0x000fce000001ff00 */
.L_x_4:
[----:B------:R-:W-:Y:S01]  /*03f0*/  FADD R4, R5, -R4 ;  /* 0x8000000405047221 */ /* 0x000fe20000000000 */
[----:B------:R-:W-:Y:S01]  /*0400*/  FADD R5, R7, R7 ;  /* 0x0000000707057221 */ /* 0x000fe20000000000 */
[----:B------:R-:W-:Y:S02]  /*0410*/  IADD3 R3, PT, PT, R3, 0x1, RZ ;  /* 0x0000000103037810 */ /* 0x000fe40007ffe0ff */
[----:B------:R-:W-:Y:S01]  /*0420*/  FADD R7, R9, R4 ;  /* 0x0000000409077221 */ /* 0x000fe20000000000 */
[----:B------:R-:W-:Y:S01]  /*0430*/  FFMA R6, R5, R6, R8 ;  /* 0x0000000605067223 */ /* 0x000fe20000000008 */
[----:B------:R-:W-:Y:S02]  /*0440*/  ISETP.GE.AND P0, PT, R3, UR4, PT ;  /* 0x0000000403007c0c */ /* 0x000fe4000bf06270 */
[----:B------:R-:W-:Y:S01]  /*0450*/  FMUL R5, R7, R7 ;  /* 0x0000000707057220 */ /* 0x000fe20000400000 */
[----:B------:R-:W-:-:S04]  /*0460*/  FMUL R4, R6, R6 ;  /* 0x0000000606047220 */ /* 0x000fc80000400000 */
[----:B------:R-:W-:-:S05]  /*0470*/  FADD R10, R5, R4 ;  /* 0x00000004050a7221 */ /* 0x000fca0000000000 */
[----:B------:R-:W-:-:S13]  /*0480*/  FSETP.LT.AND P1, PT, R10, 4, PT ;  /* 0x408000000a00780b */ /* 0x000fda0003f21000 */
[----:B------:R-:W-:Y:S05]  /*0490*/  @!P0 BRA P1, `(.L_x_4) ;  /* 0xfffffffc00d48947 */ /* 0x000fea000083ffff */
[----:B------:R-:W-:Y:S05]  /*04a0*/  BSYNC.RECONVERGENT B0 ;  /* 0x0000000000007941 */ /* 0x000fea0003800200 */
.L_x_3:
[----:B------:R-:W0:Y:S02]  /*04b0*/  LDCU UR6, c[0x0][0x3ac] ;  /* 0x00007580ff0677ac */ /* 0x000e240008000800 */
[----:B0-----:R-:W-:-:S06]  /*04c0*/  UISETP.GE.AND UP0, UPT, UR6, 0x1, UPT ;  /* 0x000000010600788c */ /* 0x001fcc000bf06270 */
[----:B------:R-:W-:-:S13]  /*04d0*/  PLOP3.LUT P0, PT, PT, PT, UP0, 0x80, 0x8 ;  /* 0x000000000008781c */ /* 0x000fda0003f0f008 */
[----:B------:R-:W-:Y:S05]  /*04e0*/  @!P0 EXIT ;  /* 0x000000000000894d */ /* 0x000fea0003800000 */
[----:B------:R-:W-:Y:S01]  /*04f0*/  ULOP3.LUT UR9, UR6, 0x7, URZ, 0xc0, !UPT ;  /* 0x0000000706097892 */ /* 0x000fe2000f8ec0ff */
[C---:B------:R-:W-:Y:S01]  /*0500*/  VIADD R4, R0.reuse, 0x2 ;  /* 0x0000000200047836 */ /* 0x040fe20000000000 */
[----:B------:R-:W-:Y:S01]  /*0510*/  ULOP3.LUT UR7, UR6, 0x7ffffff8, URZ, 0xc0, !UPT ;  /* 0x7ffffff806077892 */ /* 0x000fe2000f8ec0ff */
[C---:B------:R-:W-:Y:S01]  /*0520*/  IADD3 R5, PT, PT, R0.reuse, 0x3, RZ ;  /* 0x0000000300057810 */ /* 0x040fe20007ffe0ff */
[----:B------:R-:W-:Y:S01]  /*0530*/  UIADD3 UR4, UPT, UPT, UR9, -0x1, URZ ;  /* 0xffffffff09047890 */ /* 0x000fe2000fffe0ff */
[C---:B------:R-:W-:Y:S01]  /*0540*/  VIADD R6, R0.reuse, 0x4 ;  /* 0x0000000400067836 */ /* 0x040fe20000000000 */
[----:B------:R-:W-:Y:S01]  /*0550*/  IADD3 R7, PT, PT, R0, 0x5, RZ ;  /* 0x0000000500077810 */ /* 0x000fe20007ffe0ff */
[----:B------:R-:W0:Y:S01]  /*0560*/  LDCU.64 UR10, c[0x0][0x358] ;  /* 0x00006b00ff0a77ac */ /* 0x000e220008000a00 */
[----:B------:R-:W-:Y:S02]  /*0570*/  UISETP.GE.U32.AND UP0, UPT, UR4, 0x3, UPT ;  /* 0x000000030400788c */ /* 0x000fe4000bf06070 */
[----:B------:R-:W-:-:S02]  /*0580*/  ULOP3.LUT UR6, UR6, 0x3, URZ, 0xc0, !UPT ;  /* 0x0000000306067892 */ /* 0x000fc4000f8ec0ff */
[----:B------:R-:W-:Y:S01]  /*0590*/  UIADD3 UR8, UPT, UPT, -UR7, URZ, URZ ;  /* 0x000000ff07087290 */ /* 0x000fe2000fffe1ff */
[----:B------:R-:W-:-:S11]  /*05a0*/  UMOV UR4, URZ ;  /* 0x000000ff00047c82 */ /* 0x000fd60008000000 */
.L_x_10:
[----:B-1----:R-:W1:Y:S01]  /*05b0*/  LDCU UR14, c[0x0][0x3ac] ;  /* 0x00007580ff0e77ac */ /* 0x002e620008000800 */
[----:B--2-4-:R-:W2:Y:S01]  /*05c0*/  LDC.64 R12, c[0x0][0x380] ;  /* 0x0000e000ff0c7b82 */ /* 0x014ea20000000a00 */
[----:B---3--:R-:W-:Y:S01]  /*05d0*/  VIADD R9, R2, UR4 ;  /* 0x0000000402097c36 */ /* 0x008fe20008000000 */
[----:B------:R-:W-:Y:S01]  /*05e0*/  UIADD3 UR4, UPT, UPT, UR4, 0x1, URZ ;  /* 0x0000000104047890 */ /* 0x000fe2000fffe0ff */
[----:B------:R-:W-:Y:S01]  /*05f0*/  UMOV UR5, URZ ;  /* 0x000000ff00057c82 */ /* 0x000fe20008000000 */
[----:B-1----:R-:W-:Y:S02]  /*0600*/  UISETP.GE.U32.AND UP2, UPT, UR14, 0x8, UPT ;  /* 0x000000080e00788c */ /* 0x002fe4000bf46070 */
[----:B------:R-:W-:Y:S01]  /*0610*/  UISETP.NE.AND UP1, UPT, UR4, UR14, UPT ;  /* 0x0000000e0400728c */ /* 0x000fe2000bf25270 */
[----:B--2---:R-:W-:-:S06]  /*0620*/  IMAD.WIDE R12, R9, 0x4, R12 ;  /* 0x00000004090c7825 */ /* 0x004fcc00078e020c */
[----:B------:R-:W-:Y:S05]  /*0630*/  BRA.U !UP2, `(.L_x_5) ;  /* 0x000000050a187547 */ /* 0x000fea000b800000 */
[C---:B------:R-:W-:Y:S01]  /*0640*/  IADD3 R27, PT, PT, R0.reuse, 0x1, RZ ;  /* 0x00000001001b7810 */ /* 0x040fe20007ffe0ff */
[C---:B------:R-:W-:Y:S01]  /*0650*/  VIADD R21, R0.reuse, 0x6 ;  /* 0x0000000600157836 */ /* 0x040fe20000000000 */
[----:B------:R-:W-:Y:S01]  /*0660*/  IADD3 R9, PT, PT, R0, 0x7, RZ ;  /* 0x0000000700097810 */ /* 0x000fe20007ffe0ff */
[----:B------:R-:W-:Y:S01]  /*0670*/  IMAD.MOV.U32 R10, RZ, RZ, R0 ;  /* 0x000000ffff0a7224 */ /* 0x000fe200078e0000 */
[----:B------:R-:W-:Y:S01]  /*0680*/  MOV R23, R7 ;  /* 0x0000000700177202 */ /* 0x000fe20000000f00 */
[----:B------:R-:W-:Y:S01]  /*0690*/  IMAD.MOV.U32 R25, RZ, RZ, R6 ;  /* 0x000000ffff197224 */ /* 0x000fe200078e0006 */
[----:B------:R-:W-:Y:S01]  /*06a0*/  MOV R11, R5 ;  /* 0x00000005000b7202 */ /* 0x000fe20000000f00 */
[----:B------:R-:W-:Y:S01]  /*06b0*/  IMAD.MOV.U32 R8, RZ, RZ, R4 ;  /* 0x000000ffff087224 */ /* 0x000fe200078e0004 */
[----:B------:R-:W1:Y:S01]  /*06c0*/  LDCU.64 UR12, c[0x0][0x388] ;  /* 0x00007100ff0c77ac */ /* 0x000e620008000a00 */
[----:B------:R-:W-:-:S05]  /*06d0*/  UMOV UR5, UR8 ;  /* 0x0000000800057c82 */ /* 0x000fca0008000000 */
.L_x_6:
[----:B--2---:R-:W-:Y:S01]  /*06e0*/  SHF.R.S32.HI R15, RZ, 0x1f, R10 ;  /* 0x0000001fff0f7819 */ /* 0x004fe2000001140a */
[----:B-1----:R-:W-:Y:S01]  /*06f0*/  IMAD.WIDE.U32 R28, R10, UR12, R12 ;  /* 0x0000000c0a1c7c25 */ /* 0x002fe2000f8e000c */
[----:B------:R-:W-:Y:S01]  /*0700*/  SHF.R.S32.HI R14, RZ, 0x1f, R27 ;  /* 0x0000001fff0e7819 */ /* 0x000fe2000001141b */
[----:B------:R-:W-:Y:S01]  /*0710*/  UIADD3 UR5, UPT, UPT, UR5, 0x8, URZ ;  /* 0x0000000805057890 */ /* 0x000fe2000fffe0ff */
[----:B------:R-:W-:Y:S01]  /*0720*/  SHF.R.S32.HI R20, RZ, 0x1f, R25 ;  /* 0x0000001fff147819 */ /* 0x000fe20000011419 */
[----:B------:R-:W-:Y:S01]  /*0730*/  IMAD R15, R15, UR12, RZ ;  /* 0x0000000c0f0f7c24 */ /* 0x000fe2000f8e02ff */
[----:B------:R-:W-:Y:S01]  /*0740*/  SHF.R.S32.HI R16, RZ, 0x1f, R8 ;  /* 0x0000001fff107819 */ /* 0x000fe20000011408 */
[----:B------:R-:W-:Y:S01]  /*0750*/  IMAD R14, R14, UR12, RZ ;  /* 0x0000000c0e0e7c24 */ /* 0x000fe2000f8e02ff */
[----:B------:R-:W-:Y:S01]  /*0760*/  UISETP.NE.AND UP2, UPT, UR5, URZ, UPT ;  /* 0x000000ff0500728c */ /* 0x000fe2000bf45270 */
[----:B------:R-:W-:Y:S02]  /*0770*/  IMAD R15, R10, UR13, R15 ;  /* 0x0000000d0a0f7c24 */ /* 0x000fe4000f8e020f */
[----:B------:R-:W-:-:S03]  /*0780*/  IMAD.WIDE.U32 R18, R27, UR12, R12 ;  /* 0x0000000c1b127c25 */ /* 0x000fc6000f8e000c */
[----:B------:R-:W-:Y:S01]  /*0790*/  IADD3 R29, PT, PT, R29, R15, RZ ;  /* 0x0000000f1d1d7210 */ /* 0x000fe20007ffe0ff */
[C---:B------:R-:W-:Y:S01]  /*07a0*/  IMAD R17, R27.reuse, UR13, R14 ;  /* 0x0000000d1b117c24 */ /* 0x040fe2000f8e020e */
[----:B------:R-:W-:Y:S01]  /*07b0*/  IADD3 R27, PT, PT, R27, 0x8, RZ ;  /* 0x000000081b1b7810 */ /* 0x000fe20007ffe0ff */
[----:B------:R-:W-:Y:S02]  /*07c0*/  IMAD R20, R20, UR12, RZ ;  /* 0x0000000c14147c24 */ /* 0x000fe4000f8e02ff */
[----:B------:R-:W-:Y:S01]  /*07d0*/  IMAD.IADD R19, R19, 0x1, R17 ;  /* 0x0000000113137824 */ /* 0x000fe200078e0211 */
[----:B------:R-:W-:Y:S01]  /*07e0*/  SHF.R.S32.HI R17, RZ, 0x1f, R11 ;  /* 0x0000001fff117819 */ /* 0x000fe2000001140b */
[----:B------:R-:W-:Y:S01]  /*07f0*/  IMAD R22, R16, UR12, RZ ;  /* 0x0000000c10167c24 */ /* 0x000fe2000f8e02ff */
[----:B0-----:R0:W-:Y:S01]  /*0800*/  STG.E desc[UR10][R28.64], R3 ;  /* 0x000000031c007986 */ /* 0x0011e2000c10190a */
[----:B------:R-:W-:Y:S02]  /*0810*/  IMAD R20, R25, UR13, R20 ;  /* 0x0000000d19147c24 */ /* 0x000fe4000f8e0214 */
[----:B------:R-:W-:Y:S01]  /*0820*/  IMAD R24, R17, UR12, RZ ;  /* 0x0000000c11187c24 */ /* 0x000fe2000f8e02ff */
[----:B------:R1:W-:Y:S01]  /*0830*/  STG.E desc[UR10][R18.64], R3 ;  /* 0x0000000312007986 */ /* 0x0003e2000c10190a */
[----:B------:R-:W-:-:S04]  /*0840*/  IMAD.WIDE.U32 R14, R8, UR12, R12 ;  /* 0x0000000c080e7c25 */ /* 0x000fc8000f8e000c */
[----:B------:R-:W-:Y:S02]  /*0850*/  IMAD R22, R8, UR13, R22 ;  /* 0x0000000d08167c24 */ /* 0x000fe4000f8e0216 */
[----:B------:R-:W-:-:S03]  /*0860*/  IMAD.WIDE.U32 R16, R11, UR12, R12 ;  /* 0x0000000c0b107c25 */ /* 0x000fc6000f8e000c */
[----:B------:R-:W-:Y:S01]  /*0870*/  IADD3 R15, PT, PT, R15, R22, RZ ;  /* 0x000000160f0f7210 */ /* 0x000fe20007ffe0ff */
[----:B0-----:R-:W-:Y:S01]  /*0880*/  IMAD.WIDE.U32 R28, R25, UR12, R12 ;  /* 0x0000000c191c7c25 */ /* 0x001fe2000f8e000c */
[----:B-1----:R-:W-:Y:S02]  /*0890*/  SHF.R.S32.HI R18, RZ, 0x1f, R23 ;  /* 0x0000001fff127819 */ /* 0x002fe40000011417 */
[----:B------:R-:W-:Y:S01]  /*08a0*/  SHF.R.S32.HI R19, RZ, 0x1f, R21 ;  /* 0x0000001fff137819 */ /* 0x000fe20000011415 */
[----:B------:R-:W-:Y:S01]  /*08b0*/  IMAD R24, R11, UR13, R24 ;  /* 0x0000000d0b187c24 */ /* 0x000fe2000f8e0218 */
[----:B------:R-:W-:Y:S01]  /*08c0*/  IADD3 R29, PT, PT, R29, R20, RZ ;  /* 0x000000141d1d7210 */ /* 0x000fe20007ffe0ff */
[----:B------:R-:W-:Y:S01]  /*08d0*/  IMAD R22, R18, UR12, RZ ;  /* 0x0000000c12167c24 */ /* 0x000fe2000f8e02ff */
[----:B------:R-:W-:Y:S01]  /*08e0*/  SHF.R.S32.HI R20, RZ, 0x1f, R9 ;  /* 0x0000001fff147819 */ /* 0x000fe20000011409 */
[----:B------:R-:W-:Y:S01]  /*08f0*/  IMAD.IADD R17, R17, 0x1, R24 ;  /* 0x0000000111117824 */ /* 0x000fe200078e0218 */
[----:B------:R0:W-:Y:S01]  /*0900*/  STG.E desc[UR10][R14.64], R3 ;  /* 0x000000030e007986 */ /* 0x0001e2000c10190a */
[----:B------:R-:W-:Y:S01]  /*0910*/  IMAD R24, R19, UR12, RZ ;  /* 0x0000000c13187c24 */ /* 0x000fe2000f8e02ff */
[----:B------:R-:W-:Y:S01]  /*0920*/  IADD3 R11, PT, PT, R11, 0x8, RZ ;  /* 0x000000080b0b7810 */ /* 0x000fe20007ffe0ff */
[----:B------:R-:W-:Y:S01]  /*0930*/  IMAD R20, R20, UR12, RZ ;  /* 0x0000000c14147c24 */ /* 0x000fe2000f8e02ff */
[----:B------:R1:W-:Y:S01]  /*0940*/  STG.E desc[UR10][R16.64], R3 ;  /* 0x0000000310007986 */ /* 0x0003e2000c10190a */
[----:B------:R-:W-:-:S03]  /*0950*/  IMAD.WIDE.U32 R18, R21, UR12, R12 ;  /* 0x0000000c15127c25 */ /* 0x000fc6000f8e000c */
[----:B------:R2:W-:Y:S01]  /*0960*/  STG.E desc[UR10][R28.64], R3 ;  /* 0x000000031c007986 */ /* 0x0005e2000c10190a */
[----:B------:R-:W-:Y:S02]  /*0970*/  IMAD R22, R23, UR13, R22 ;  /* 0x0000000d17167c24 */ /* 0x000fe4000f8e0216 */
[----:B------:R-:W-:Y:S02]  /*0980*/  IMAD R24, R21, UR13, R24 ;  /* 0x0000000d15187c24 */ /* 0x000fe4000f8e0218 */
[C---:B0-----:R-:W-:Y:S01]  /*0990*/  IMAD.WIDE.U32 R14, R23.reuse, UR12, R12 ;  /* 0x0000000c170e7c25 */ /* 0x041fe2000f8e000c */
[----:B------:R-:W-:Y:S02]  /*09a0*/  IADD3 R23, PT, PT, R23, 0x8, RZ ;  /* 0x0000000817177810 */ /* 0x000fe40007ffe0ff */
[----:B------:R-:W-:Y:S01]  /*09b0*/  IADD3 R19, PT, PT, R19, R24, RZ ;  /* 0x0000001813137210 */ /* 0x000fe20007ffe0ff */
[C---:B------:R-:W-:Y:S02]  /*09c0*/  IMAD R20, R9.reuse, UR13, R20 ;  /* 0x0000000d09147c24 */ /* 0x040fe4000f8e0214 */
[C---:B-1----:R-:W-:Y:S01]  /*09d0*/  IMAD.WIDE.U32 R16, R9.reuse, UR12, R12 ;  /* 0x0000000c09107c25 */ /* 0x042fe2000f8e000c */
[----:B------:R-:W-:-:S03]  /*09e0*/  IADD3 R9, PT, PT, R9, 0x8, RZ ;  /* 0x0000000809097810 */ /* 0x000fc60007ffe0ff */
[----:B------:R-:W-:Y:S02]  /*09f0*/  IMAD.IADD R15, R15, 0x1, R22 ;  /* 0x000000010f0f7824 */ /* 0x000fe400078e0216 */
[----:B------:R-:W-:Y:S02]  /*0a00*/  IMAD.IADD R17, R17, 0x1, R20 ;  /* 0x0000000111117824 */ /* 0x000fe400078e0214 */
[----:B------:R-:W-:Y:S01]  /*0a10*/  VIADD R8, R8, 0x8 ;  /* 0x0000000808087836 */ /* 0x000fe20000000000 */
[----:B------:R2:W-:Y:S01]  /*0a20*/  STG.E desc[UR10][R14.64], R3 ;  /* 0x000000030e007986 */ /* 0x0005e2000c10190a */
[----:B------:R-:W-:Y:S02]  /*0a30*/  VIADD R25, R25, 0x8 ;  /* 0x0000000819197836 */ /* 0x000fe40000000000 */
[----:B------:R-:W-:Y:S01]  /*0a40*/  VIADD R21, R21, 0x8 ;  /* 0x0000000815157836 */ /* 0x000fe20000000000 */
[----:B------:R2:W-:Y:S01]  /*0a50*/  STG.E desc[UR10][R18.64], R3 ;  /* 0x0000000312007986 */ /* 0x0005e2000c10190a */
[----:B------:R-:W-:-:S03]  /*0a60*/  VIADD R10, R10, 0x8 ;  /* 0x000000080a0a7836 */ /* 0x000fc60000000000 */
[----:B------:R2:W-:Y:S01]  /*0a70*/  STG.E desc[UR10][R16.64], R3 ;  /* 0x0000000310007986 */ /* 0x0005e2000c10190a */
[----:B------:R-:W-:Y:S05]  /*0a80*/  BRA.U UP2, `(.L_x_6) ;  /* 0xfffffffd02147547 */ /* 0x000fea000b83ffff */
[----:B------:R-:W-:-:S05]  /*0a90*/  UMOV UR5, UR7 ;  /* 0x0000000700057c82 */ /* 0x000fca0008000000 */
.L_x_5:
[----:B------:R-:W-:-:S09]  /*0aa0*/  UISETP.NE.AND UP2, UPT, UR9, URZ, UPT ;  /* 0x000000ff0900728c */ /* 0x000fd2000bf45270 */
[----:B------:R-:W-:Y:S05]  /*0ab0*/  BRA.U !UP2, `(.L_x_7) ;  /* 0x000000010af47547 */ /* 0x000fea000b800000 */
[----:B------:R-:W-:Y:S01]  /*0ac0*/  UISETP.NE.AND UP2, UPT, UR6, URZ, UPT ;  /* 0x000000ff0600728c */ /* 0x000fe2000bf45270 */
[----:B------:R-:W-:Y:S10]  /*0ad0*/  BRA.U !UP0, `(.L_x_8) ;  /* 0x0000000108787547 */ /* 0x000ff4000b800000 */
[----:B------:R-:W1:Y:S01]  /*0ae0*/  LDCU.64 UR12, c[0x0][0x388] ;  /* 0x00007100ff0c77ac */ /* 0x000e620008000a00 */
[----:B--2---:R-:W-:Y:S01]  /*0af0*/  IADD3 R17, PT, PT, R0, UR5, RZ ;  /* 0x0000000500117c10 */ /* 0x004fe2000fffe0ff */
[----:B------:R-:W-:-:S03]  /*0b00*/  UIADD3 UR5, UPT, UPT, UR5, 0x4, URZ ;  /* 0x0000000405057890 */ /* 0x000fc6000fffe0ff */
[----:B------:R-:W-:Y:S01]  /*0b10*/  SHF.R.S32.HI R8, RZ, 0x1f, R17 ;  /* 0x0000001fff087819 */ /* 0x000fe20000011411 */
[C---:B------:R-:W-:Y:S01]  /*0b20*/  VIADD R11, R17.reuse, 0x1 ;  /* 0x00000001110b7836 */ /* 0x040fe20000000000 */
[C---:B------:R-:W-:Y:S01]  /*0b30*/  IADD3 R9, PT, PT, R17.reuse, 0x2, RZ ;  /* 0x0000000211097810 */ /* 0x040fe20007ffe0ff */
[----:B------:R-:W-:-:S03]  /*0b40*/  VIADD R15, R17, 0x3 ;  /* 0x00000003110f7836 */ /* 0x000fc60000000000 */
[----:B------:R-:W-:Y:S02]  /*0b50*/  SHF.R.S32.HI R10, RZ, 0x1f, R9 ;  /* 0x0000001fff0a7819 */ /* 0x000fe40000011409 */
[----:B------:R-:W-:Y:S01]  /*0b60*/  SHF.R.S32.HI R14, RZ, 0x1f, R15 ;  /* 0x0000001fff0e7819 */ /* 0x000fe2000001140f */
[----:B-1----:R-:W-:Y:S01]  /*0b70*/  IMAD R16, R8, UR12, RZ ;  /* 0x0000000c08107c24 */ /* 0x002fe2000f8e02ff */
[----:B------:R-:W-:Y:S01]  /*0b80*/  SHF.R.S32.HI R8, RZ, 0x1f, R11 ;  /* 0x0000001fff087819 */ /* 0x000fe2000001140b */
[----:B------:R-:W-:Y:S02]  /*0b90*/  IMAD R18, R10, UR12, RZ ;  /* 0x0000000c0a127c24 */ /* 0x000fe4000f8e02ff */
[----:B------:R-:W-:Y:S02]  /*0ba0*/  IMAD R14, R14, UR12, RZ ;  /* 0x0000000c0e0e7c24 */ /* 0x000fe4000f8e02ff */
[----:B------:R-:W-:Y:S02]  /*0bb0*/  IMAD R8, R8, UR12, RZ ;  /* 0x0000000c08087c24 */ /* 0x000fe4000f8e02ff */
[----:B------:R-:W-:-:S02]  /*0bc0*/  IMAD R19, R17, UR13, R16 ;  /* 0x0000000d11137c24 */ /* 0x000fc4000f8e0210 */
[----:B------:R-:W-:-:S04]  /*0bd0*/  IMAD.WIDE.U32 R16, R17, UR12, R12 ;  /* 0x0000000c11107c25 */ /* 0x000fc8000f8e000c */
[----:B------:R-:W-:Y:S01]  /*0be0*/  IMAD R21, R11, UR13, R8 ;  /* 0x0000000d0b157c24 */ /* 0x000fe2000f8e0208 */
[----:B------:R-:W-:Y:S01]  /*0bf0*/  IADD3 R17, PT, PT, R17, R19, RZ ;  /* 0x0000001311117210 */ /* 0x000fe20007ffe0ff */
[----:B------:R-:W-:-:S04]  /*0c00*/  IMAD.WIDE.U32 R10, R11, UR12, R12 ;  /* 0x0000000c0b0a7c25 */ /* 0x000fc8000f8e000c */
[----:B------:R-:W-:Y:S01]  /*0c10*/  IMAD R23, R9, UR13, R18 ;  /* 0x0000000d09177c24 */ /* 0x000fe2000f8e0212 */
[----:B------:R-:W-:Y:S01]  /*0c20*/  IADD3 R11, PT, PT, R11, R21, RZ ;  /* 0x000000150b0b7210 */ /* 0x000fe20007ffe0ff */
[----:B------:R-:W-:Y:S01]  /*0c30*/  IMAD R25, R15, UR13, R14 ;  /* 0x0000000d0f197c24 */ /* 0x000fe2000f8e020e */
[----:B0-----:R1:W-:Y:S01]  /*0c40*/  STG.E desc[UR10][R16.64], R3 ;  /* 0x0000000310007986 */ /* 0x0013e2000c10190a */
[----:B------:R-:W-:-:S03]  /*0c50*/  IMAD.WIDE.U32 R8, R9, UR12, R12 ;  /* 0x0000000c09087c25 */ /* 0x000fc6000f8e000c */
[----:B------:R1:W-:Y:S01]  /*0c60*/  STG.E desc[UR10][R10.64], R3 ;  /* 0x000000030a007986 */ /* 0x0003e2000c10190a */
[----:B------:R-:W-:-:S04]  /*0c70*/  IMAD.WIDE.U32 R14, R15, UR12, R12 ;  /* 0x0000000c0f0e7c25 */ /* 0x000fc8000f8e000c */
[----:B------:R-:W-:Y:S01]  /*0c80*/  IMAD.IADD R9, R9, 0x1, R23 ;  /* 0x0000000109097824 */ /* 0x000fe200078e0217 */
[----:B------:R-:W-:-:S04]  /*0c90*/  IADD3 R15, PT, PT, R15, R25, RZ ;  /* 0x000000190f0f7210 */ /* 0x000fc80007ffe0ff */
[----:B------:R1:W-:Y:S04]  /*0ca0*/  STG.E desc[UR10][R8.64], R3 ;  /* 0x0000000308007986 */ /* 0x0003e8000c10190a */
[----:B------:R1:W-:Y:S02]  /*0cb0*/  STG.E desc[UR10][R14.64], R3 ;  /* 0x000000030e007986 */ /* 0x0003e4000c10190a */
.L_x_8:
[----:B------:R-:W-:Y:S05]  /*0cc0*/  BRA.U !UP2, `(.L_x_7) ;  /* 0x000000010a707547 */ /* 0x000fea000b800000 */
[----:B------:R-:W-:Y:S02]  /*0cd0*/  UISETP.NE.AND UP2, UPT, UR6, 0x1, UPT ;  /* 0x000000010600788c */ /* 0x000fe4000bf45270 */
[----:B------:R-:W-:-:S07]  /*0ce0*/  ULOP3.LUT UP3, URZ, UR14, 0x1, URZ, 0xc0, !UPT ;  /* 0x000000010eff7892 */ /* 0x000fce000f86c0ff */
[----:B------:R-:W-:Y:S05]  /*0cf0*/  BRA.U !UP2, `(.L_x_9) ;  /* 0x000000010a407547 */ /* 0x000fea000b800000 */
[----:B------:R-:W3:Y:S01]  /*0d00*/  LDCU.64 UR12, c[0x0][0x388] ;  /* 0x00007100ff0c77ac */ /* 0x000ee20008000a00 */
[----:B-1----:R-:W-:Y:S01]  /*0d10*/  IADD3 R11, PT, PT, R0, UR5, RZ ;  /* 0x00000005000b7c10 */ /* 0x002fe2000fffe0ff */
[----:B------:R-:W-:-:S03]  /*0d20*/  UIADD3 UR5, UPT, UPT, UR5, 0x2, URZ ;  /* 0x0000000205057890 */ /* 0x000fc6000fffe0ff */
[----:B------:R-:W-:Y:S01]  /*0d30*/  SHF.R.S32.HI R8, RZ, 0x1f, R11 ;  /* 0x0000001fff087819 */ /* 0x000fe2000001140b */
[----:B--2---:R-:W-:-:S05]  /*0d40*/  VIADD R17, R11, 0x1 ;  /* 0x000000010b117836 */ /* 0x004fca0000000000 */
[----:B------:R-:W-:Y:S01]  /*0d50*/  SHF.R.S32.HI R9, RZ, 0x1f, R17 ;  /* 0x0000001fff097819 */ /* 0x000fe20000011411 */
[----:B---3--:R-:W-:-:S04]  /*0d60*/  IMAD R10, R8, UR12, RZ ;  /* 0x0000000c080a7c24 */ /* 0x008fc8000f8e02ff */
[----:B------:R-:W-:Y:S02]  /*0d70*/  IMAD R14, R9, UR12, RZ ;  /* 0x0000000c090e7c24 */ /* 0x000fe4000f8e02ff */
[----:B------:R-:W-:-:S04]  /*0d80*/  IMAD.WIDE.U32 R8, R11, UR12, R12 ;  /* 0x0000000c0b087c25 */ /* 0x000fc8000f8e000c */
[----:B------:R-:W-:Y:S02]  /*0d90*/  IMAD R15, R11, UR13, R10 ;  /* 0x0000000d0b0f7c24 */ /* 0x000fe4000f8e020a */
[C---:B------:R-:W-:Y:S02]  /*0da0*/  IMAD R19, R17.reuse, UR13, R14 ;  /* 0x0000000d11137c24 */ /* 0x040fe4000f8e020e */
[----:B------:R-:W-:Y:S01]  /*0db0*/  IMAD.WIDE.U32 R10, R17, UR12, R12 ;  /* 0x0000000c110a7c25 */ /* 0x000fe2000f8e000c */
[----:B------:R-:W-:-:S04]  /*0dc0*/  IADD3 R9, PT, PT, R9, R15, RZ ;  /* 0x0000000f09097210 */ /* 0x000fc80007ffe0ff */
[----:B------:R-:W-:Y:S01]  /*0dd0*/  IADD3 R11, PT, PT, R11, R19, RZ ;  /* 0x000000130b0b7210 */ /* 0x000fe20007ffe0ff */
[----:B0-----:R3:W-:Y:S04]  /*0de0*/  STG.E desc[UR10][R8.64], R3 ;  /* 0x0000000308007986 */ /* 0x0017e8000c10190a */
[----:B------:R3:W-:Y:S02]  /*0df0*/  STG.E desc[UR10][R10.64], R3 ;  /* 0x000000030a007986 */ /* 0x0007e4000c10190a */
.L_x_9:
[----:B------:R-:W-:Y:S05]  /*0e00*/  BRA.U !UP3, `(.L_x_7) ;  /* 0x000000010b207547 */ /* 0x000fea000b800000 */
[----:B------:R-:W4:Y:S01]  /*0e10*/  LDCU.64 UR12, c[0x0][0x388] ;  /* 0x00007100ff0c77ac */ /* 0x000f220008000a00 */
[----:B-1-3--:R-:W-:-:S05]  /*0e20*/  VIADD R9, R0, UR5 ;  /* 0x0000000500097c36 */ /* 0x00afca0008000000 */
[----:B------:R-:W-:-:S05]  /*0e30*/  SHF.R.S32.HI R8, RZ, 0x1f, R9 ;  /* 0x0000001fff087819 */ /* 0x000fca0000011409 */
[----:B----4-:R-:W-:Y:S02]  /*0e40*/  IMAD R8, R8, UR12, RZ ;  /* 0x0000000c08087c24 */ /* 0x010fe4000f8e02ff */
[----:B------:R-:W-:-:S04]  /*0e50*/  IMAD.WIDE.U32 R12, R9, UR12, R12 ;  /* 0x0000000c090c7c25 */ /* 0x000fc8000f8e000c */
[----:B------:R-:W-:-:S05]  /*0e60*/  IMAD R9, R9, UR13, R8 ;  /* 0x0000000d09097c24 */ /* 0x000fca000f8e0208 */
[----:B------:R-:W-:-:S05]  /*0e70*/  IADD3 R13, PT, PT, R13, R9, RZ ;  /* 0x000000090d0d7210 */ /* 0x000fca0007ffe0ff */
[----:B0-----:R4:W-:Y:S02]  /*0e80*/  STG.E desc[UR10][R12.64], R3 ;  /* 0x000000030c007986 */ /* 0x0019e4000c10190a */
.L_x_7:
[----:B------:R-:W-:Y:S05]  /*0e90*/  BRA.U UP1, `(.L_x_10) ;  /* 0xfffffff501c47547 */ /* 0x000fea000b83ffff */
[----:B0-----:R-:W-:Y:S05]  /*0ea0*/  EXIT ;  /* 0x000000000000794d */ /* 0x001fea0003800000 */
        .weak           $__internal_0_$__cuda_sm3x_div_rn_noftz_f32_slowpath
        .type           $__internal_0_$__cuda_sm3x_div_rn_noftz_f32_slowpath,@function
        .size           $__internal_0_$__cuda_sm3x_div_rn_noftz_f32_slowpath,(.L_x_69 - $__internal_0_$__cuda_sm3x_div_rn_noftz_f32_slowpath)
$__internal_0_$__cuda_sm3x_div_rn_noftz_f32_slowpath:
[----:B------:R-:W-:Y:S02]  /*0eb0*/  SHF.R.U32.HI R8, RZ, 0x17, R4 ;  /* 0x00000017ff087819 */ /* 0x000fe40000011604 */
[----:B------:R-:W-:Y:S02]  /*0ec0*/  SHF.R.U32.HI R7, RZ, 0x17, R3 ;  /* 0x00000017ff077819 */ /* 0x000fe40000011603 */
[----:B------:R-:W-:Y:S02]  /*0ed0*/  LOP3.LUT R13, R8, 0xff, RZ, 0xc0, !PT ;  /* 0x000000ff080d7812 */ /* 0x000fe400078ec0ff */
[----:B------:R-:W-:Y:S02]  /*0ee0*/  LOP3.LUT R11, R7, 0xff, RZ, 0xc0, !PT ;  /* 0x000000ff070b7812 */ /* 0x000fe400078ec0ff */
[----:B------:R-:W-:-:S03]  /*0ef0*/  IADD3 R9, PT, PT, R13, -0x1, RZ ;  /* 0xffffffff0d097810 */ /* 0x000fc60007ffe0ff */
[----:B------:R-:W-:Y:S01]  /*0f00*/  VIADD R8, R11, 0xffffffff ;  /* 0xffffffff0b087836 */ /* 0x000fe20000000000 */
[----:B------:R-:W-:-:S04]  /*0f10*/  ISETP.GT.U32.AND P0, PT, R9, 0xfd, PT ;  /* 0x000000fd0900780c */ /* 0x000fc80003f04070 */
[----:B------:R-:W-:-:S13]  /*0f20*/  ISETP.GT.U32.OR P0, PT, R8, 0xfd, P0 ;  /* 0x000000fd0800780c */ /* 0x000fda0000704470 */
[----:B------:R-:W-:Y:S01]  /*0f30*/  @!P0 MOV R7, RZ ;  /* 0x000000ff00078202 */ /* 0x000fe20000000f00 */
[----:B------:R-:W-:Y:S06]  /*0f40*/  @!P0 BRA `(.L_x_11) ;  /* 0x00000000005c8947 */ /* 0x000fec0003800000 */
[----:B------:R-:W-:Y:S02]  /*0f50*/  FSETP.GTU.FTZ.AND P0, PT, |R3|, +INF , PT ;  /* 0x7f8000000300780b */ /* 0x000fe40003f1c200 */
[----:B------:R-:W-:-:S04]  /*0f60*/  FSETP.GTU.FTZ.AND P1, PT, |R4|, +INF , PT ;  /* 0x7f8000000400780b */ /* 0x000fc80003f3c200 */
[----:B------:R-:W-:-:S13]  /*0f70*/  PLOP3.LUT P0, PT, P0, P1, PT, 0xf8, 0x8f ;  /* 0x00000000008f781c */ /* 0x000fda0000703f70 */
[----:B------:R-:W-:Y:S05]  /*0f80*/  @P0 BRA `(.L_x_12) ;  /* 0x0000000400440947 */ /* 0x000fea0003800000 */
[----:B------:R-:W-:-:S13]  /*0f90*/  LOP3.LUT P0, RZ, R4, 0x7fffffff, R3, 0xc8, !PT ;  /* 0x7fffffff04ff7812 */ /* 0x000fda000780c803 */
[----:B------:R-:W-:Y:S05]  /*0fa0*/  @!P0 BRA `(.L_x_13) ;  /* 0x0000000400348947 */ /* 0x000fea0003800000 */
[C---:B------:R-:W-:Y:S02]  /*0fb0*/  FSETP.NEU.FTZ.AND P2, PT, |R3|.reuse, +INF , PT ;  /* 0x7f8000000300780b */ /* 0x040fe40003f5d200 */
[----:B------:R-:W-:Y:S02]  /*0fc0*/  FSETP.NEU.FTZ.AND P1, PT, |R4|, +INF , PT ;  /* 0x7f8000000400780b */ /* 0x000fe40003f3d200 */
[----:B------:R-:W-:-:S11]  /*0fd0*/  FSETP.NEU.FTZ.AND P0, PT, |R3|, +INF , PT ;  /* 0x7f8000000300780b */ /* 0x000fd60003f1d200 */
[----:B------:R-:W-:Y:S05]  /*0fe0*/  @!P1 BRA !P2, `(.L_x_13) ;  /* 0x0000000400249947 */ /* 0x000fea0005000000 */
[----:B------:R-:W-:-:S04]  /*0ff0*/  LOP3.LUT P2, RZ, R3, 0x7fffffff, RZ, 0xc0, !PT ;  /* 0x7fffffff03ff7812 */ /* 0x000fc8000784c0ff */
[----:B------:R-:W-:-:S13]  /*1000*/  PLOP3.LUT P1, PT, P1, P2, PT, 0x2f, 0xf2 ;  /* 0x0000000000f2781c */ /* 0x000fda0000f24577 */
[----:B------:R-:W-:Y:S05]  /*1010*/  @P1 BRA `(.L_x_14) ;  /* 0x0000000400101947 */ /* 0x000fea0003800000 */
[----:B------:R-:W-:-:S04]  /*1020*/  LOP3.LUT P1, RZ, R4, 0x7fffffff, RZ, 0xc0, !PT ;  /* 0x7fffffff04ff7812 */ /* 0x000fc8000782c0ff */
[----:B------:R-:W-:-:S13]  /*1030*/  PLOP3.LUT P0, PT, P0, P1, PT, 0x2f, 0xf2 ;  /* 0x0000000000f2781c */ /* 0x000fda0000702577 */
[----:B------:R-:W-:Y:S05]  /*1040*/  @P0 BRA `(.L_x_15) ;  /* 0x0000000000f80947 */ /* 0x000fea0003800000 */
[----:B------:R-:W-:Y:S02]  /*1050*/  ISETP.GE.AND P0, PT, R8, RZ, PT ;  /* 0x000000ff0800720c */ /* 0x000fe40003f06270 */
[----:B------:R-:W-:-:S11]  /*1060*/  ISETP.GE.AND P1, PT, R9, RZ, PT ;  /* 0x000000ff0900720c */ /* 0x000fd60003f26270 */
[----:B------:R-:W-:Y:S01]  /*1070*/  @P0 MOV R7, RZ ;  /* 0x000000ff00070202 */ /* 0x000fe20000000f00 */
[----:B------:R-:W-:Y:S02]  /*1080*/  @!P0 IMAD.MOV.U32 R7, RZ, RZ, -0x40 ;  /* 0xffffffc0ff078424 */ /* 0x000fe400078e00ff */
[----:B------:R-:W-:Y:S01]  /*1090*/  @!P0 FFMA R3, R3, 1.84467440737095516160e+19, RZ ;  /* 0x5f80000003038823 */ /* 0x000fe200000000ff */
[----:B------:R-:W-:Y:S02]  /*10a0*/  @!P1 FFMA R4, R4, 1.84467440737095516160e+19, RZ ;  /* 0x5f80000004049823 */ /* 0x000fe400000000ff */
[----:B------:R-:W-:-:S07]  /*10b0*/  @!P1 IADD3 R7, PT, PT, R7, 0x40, RZ ;  /* 0x0000004007079810 */ /* 0x000fce0007ffe0ff */
.L_x_11:
[----:B------:R-:W-:-:S04]  /*10c0*/  LEA R9, R13, 0xc0800000, 0x17 ;  /* 0xc08000000d097811 */ /* 0x000fc800078eb8ff */
[----:B------:R-:W-:Y:S01]  /*10d0*/  IADD3 R9, PT, PT, -R9, R4, RZ ;  /* 0x0000000409097210 */ /* 0x000fe20007ffe1ff */
[----:B------:R-:W-:-:S03]  /*10e0*/  VIADD R4, R11, 0xffffff81 ;  /* 0xffffff810b047836 */ /* 0x000fc60000000000 */
[----:B------:R-:W0:Y:S01]  /*10f0*/  MUFU.RCP R8, R9 ;  /* 0x0000000900087308 */ /* 0x000e220000001000 */
[----:B------:R-:W-:Y:S01]  /*1100*/  FADD.FTZ R10, -R9, -RZ ;  /* 0x800000ff090a7221 */ /* 0x000fe20000010100 */
[----:B------:R-:W-:-:S03]  /*1110*/  IMAD R3, R4, -0x800000, R3 ;  /* 0xff80000004037824 */ /* 0x000fc600078e0203 */
[----:B0-----:R-:W-:-:S04]  /*1120*/  FFMA R11, R8, R10, 1 ;  /* 0x3f800000080b7423 */ /* 0x001fc8000000000a */
[----:B------:R-:W-:-:S04]  /*1130*/  FFMA R15, R8, R11, R8 ;  /* 0x0000000b080f7223 */ /* 0x000fc80000000008 */
[----:B------:R-:W-:-:S04]  /*1140*/  FFMA R8, R3, R15, RZ ;  /* 0x0000000f03087223 */ /* 0x000fc800000000ff */
[----:B------:R-:W-:-:S04]  /*1150*/  FFMA R11, R10, R8, R3 ;  /* 0x000000080a0b7223 */ /* 0x000fc80000000003 */
[----:B------:R-:W-:Y:S01]  /*1160*/  FFMA R12, R15, R11, R8 ;  /* 0x0000000b0f0c7223 */ /* 0x000fe20000000008 */
[----:B------:R-:W-:-:S03]  /*1170*/  IADD3 R8, PT, PT, R4, 0x7f, -R13 ;  /* 0x0000007f04087810 */ /* 0x000fc60007ffe80d */
[----:B------:R-:W-:Y:S01]  /*1180*/  FFMA R11, R10, R12, R3 ;  /* 0x0000000c0a0b7223 */ /* 0x000fe20000000003 */
[----:B------:R-:W-:-:S03]  /*1190*/  IADD3 R8, PT, PT, R8, R7, RZ ;  /* 0x0000000708087210 */ /* 0x000fc60007ffe0ff */
[----:B------:R-:W-:-:S05]  /*11a0*/  FFMA R3, R15, R11, R12 ;  /* 0x0000000b0f037223 */ /* 0x000fca000000000c */
[----:B------:R-:W-:-:S04]  /*11b0*/  SHF.R.U32.HI R4, RZ, 0x17, R3 ;  /* 0x00000017ff047819 */ /* 0x000fc80000011603 */
[----:B------:R-:W-:-:S04]  /*11c0*/  LOP3.LUT R4, R4, 0xff, RZ, 0xc0, !PT ;  /* 0x000000ff04047812 */ /* 0x000fc800078ec0ff */
[----:B------:R-:W-:-:S05]  /*11d0*/  IADD3 R10, PT, PT, R4, R8, RZ ;  /* 0x00000008040a7210 */ /* 0x000fca0007ffe0ff */
[----:B------:R-:W-:-:S05]  /*11e0*/  VIADD R4, R10, 0xffffffff ;  /* 0xffffffff0a047836 */ /* 0x000fca0000000000 */
[----:B------:R-:W-:-:S13]  /*11f0*/  ISETP.GE.U32.AND P0, PT, R4, 0xfe, PT ;  /* 0x000000fe0400780c */ /* 0x000fda0003f06070 */
[----:B------:R-:W-:Y:S05]  /*1200*/  @!P0 BRA `(.L_x_16) ;  /* 0x0000000000808947 */ /* 0x000fea0003800000 */
[----:B------:R-:W-:-:S13]  /*1210*/  ISETP.GT.AND P0, PT, R10, 0xfe, PT ;  /* 0x000000fe0a00780c */ /* 0x000fda0003f04270 */
[----:B------:R-:W-:Y:S05]  /*1220*/  @P0 BRA `(.L_x_17) ;  /* 0x00000000006c0947 */ /* 0x000fea0003800000 */
[----:B------:R-:W-:-:S13]  /*1230*/  ISETP.GE.AND P0, PT, R10, 0x1, PT ;  /* 0x000000010a00780c */ /* 0x000fda0003f06270 */
[----:B------:R-:W-:Y:S05]  /*1240*/  @P0 BRA `(.L_x_18) ;  /* 0x0000000000980947 */ /* 0x000fea0003800000 */
[----:B------:R-:W-:Y:S02]  /*1250*/  ISETP.GE.AND P0, PT, R10, -0x18, PT ;  /* 0xffffffe80a00780c */ /* 0x000fe40003f06270 */
[----:B------:R-:W-:-:S11]  /*1260*/  LOP3.LUT R3, R3, 0x80000000, RZ, 0xc0, !PT ;  /* 0x8000000003037812 */ /* 0x000fd600078ec0ff */
[----:B------:R-:W-:Y:S05]  /*1270*/  @!P0 BRA `(.L_x_18) ;  /* 0x00000000008c8947 */ /* 0x000fea0003800000 */
[CCC-:B------:R-:W-:Y:S01]  /*1280*/  FFMA.RZ R4, R15.reuse, R11.reuse, R12.reuse ;  /* 0x0000000b0f047223 */ /* 0x1c0fe2000000c00c */
[C---:B------:R-:W-:Y:S01]  /*1290*/  IADD3 R9, PT, PT, R10.reuse, 0x20, RZ ;  /* 0x000000200a097810 */ /* 0x040fe20007ffe0ff */
[CCC-:B------:R-:W-:Y:S01]  /*12a0*/  FFMA.RM R7, R15.reuse, R11.reuse, R12.reuse ;  /* 0x0000000b0f077223 */ /* 0x1c0fe2000000400c */
[----:B------:R-:W-:Y:S02]  /*12b0*/  ISETP.NE.AND P2, PT, R10, RZ, PT ;  /* 0x000000ff0a00720c */ /* 0x000fe40003f45270 */
[----:B------:R-:W-:Y:S01]  /*12c0*/  LOP3.LUT R8, R4, 0x7fffff, RZ, 0xc0, !PT ;  /* 0x007fffff04087812 */ /* 0x000fe200078ec0ff */
[----:B------:R-:W-:Y:S01]  /*12d0*/  FFMA.RP R4, R15, R11, R12 ;  /* 0x0000000b0f047223 */ /* 0x000fe2000000800c */
[----:B------:R-:W-:Y:S02]  /*12e0*/  ISETP.NE.AND P1, PT, R10, RZ, PT ;  /* 0x000000ff0a00720c */ /* 0x000fe40003f25270 */
[----:B------:R-:W-:Y:S02]  /*12f0*/  LOP3.LUT R8, R8, 0x800000, RZ, 0xfc, !PT ;  /* 0x0080000008087812 */ /* 0x000fe400078efcff */
[----:B------:R-:W-:-:S02]  /*1300*/  IADD3 R10, PT, PT, -R10, RZ, RZ ;  /* 0x000000ff0a0a7210 */ /* 0x000fc40007ffe1ff */
[----:B------:R-:W-:Y:S02]  /*1310*/  SHF.L.U32 R9, R8, R9, RZ ;  /* 0x0000000908097219 */ /* 0x000fe400000006ff */
[----:B------:R-:W-:Y:S02]  /*1320*/  FSETP.NEU.FTZ.AND P0, PT, R4, R7, PT ;  /* 0x000000070400720b */ /* 0x000fe40003f1d000 */
[----:B------:R-:W-:Y:S02]  /*1330*/  SEL R7, R10, RZ, P2 ;  /* 0x000000ff0a077207 */ /* 0x000fe40001000000 */
[----:B------:R-:W-:Y:S02]  /*1340*/  ISETP.NE.AND P1, PT, R9, RZ, P1 ;  /* 0x000000ff0900720c */ /* 0x000fe40000f25270 */
[----:B------:R-:W-:Y:S02]  /*1350*/  SHF.R.U32.HI R7, RZ, R7, R8 ;  /* 0x00000007ff077219 */ /* 0x000fe40000011608 */
[----:B------:R-:W-:-:S02]  /*1360*/  PLOP3.LUT P0, PT, P0, P1, PT, 0xf8, 0x8f ;  /* 0x00000000008f781c */ /* 0x000fc40000703f70 */
[----:B------:R-:W-:Y:S02]  /*1370*/  SHF.R.U32.HI R9, RZ, 0x1, R7 ;  /* 0x00000001ff097819 */ /* 0x000fe40000011607 */
[----:B------:R-:W-:-:S04]  /*1380*/  SEL R4, RZ, 0x1, !P0 ;  /* 0x00000001ff047807 */ /* 0x000fc80004000000 */
[----:B------:R-:W-:-:S04]  /*1390*/  LOP3.LUT R4, R4, 0x1, R9, 0xf8, !PT ;  /* 0x0000000104047812 */ /* 0x000fc800078ef809 */
[----:B------:R-:W-:-:S05]  /*13a0*/  LOP3.LUT R4, R4, R7, RZ, 0xc0, !PT ;  /* 0x0000000704047212 */ /* 0x000fca00078ec0ff */
[----:B------:R-:W-:-:S05]  /*13b0*/  IMAD.IADD R4, R9, 0x1, R4 ;  /* 0x0000000109047824 */ /* 0x000fca00078e0204 */
[----:B------:R-:W-:Y:S01]  /*13c0*/  LOP3.LUT R3, R4, R3, RZ, 0xfc, !PT ;  /* 0x0000000304037212 */ /* 0x000fe200078efcff */
[----:B------:R-:W-:Y:S06]  /*13d0*/  BRA `(.L_x_18) ;  /* 0x0000000000347947 */ /* 0x000fec0003800000 */
.L_x_17:
[----:B------:R-:W-:-:S04]  /*13e0*/  LOP3.LUT R3, R3, 0x80000000, RZ, 0xc0, !PT ;  /* 0x8000000003037812 */ /* 0x000fc800078ec0ff */
[----:B------:R-:W-:Y:S01]  /*13f0*/  LOP3.LUT R3, R3, 0x7f800000, RZ, 0xfc, !PT ;  /* 0x7f80000003037812 */ /* 0x000fe200078efcff */
[----:B------:R-:W-:Y:S06]  /*1400*/  BRA `(.L_x_18) ;  /* 0x0000000000287947 */ /* 0x000fec0003800000 */
.L_x_16:
[----:B------:R-:W-:Y:S01]  /*1410*/  LEA R3, R8, R3, 0x17 ;  /* 0x0000000308037211 */ /* 0x000fe200078eb8ff */
[----:B------:R-:W-:Y:S06]  /*1420*/  BRA `(.L_x_18) ;  /* 0x0000000000207947 */ /* 0x000fec0003800000 */
.L_x_15:
[----:B------:R-:W-:-:S04]  /*1430*/  LOP3.LUT R3, R4, 0x80000000, R3, 0x48, !PT ;  /* 0x8000000004037812 */ /* 0x000fc800078e4803 */
[----:B------:R-:W-:Y:S01]  /*1440*/  LOP3.LUT R3, R3, 0x7f800000, RZ, 0xfc, !PT ;  /* 0x7f80000003037812 */ /* 0x000fe200078efcff */
[----:B------:R-:W-:Y:S06]  /*1450*/  BRA `(.L_x_18) ;  /* 0x0000000000147947 */ /* 0x000fec0003800000 */
.L_x_14:
[----:B------:R-:W-:Y:S01]  /*1460*/  LOP3.LUT R3, R4, 0x80000000, R3, 0x48, !PT ;  /* 0x8000000004037812 */ /* 0x000fe200078e4803 */
[----:B------:R-:W-:Y:S06]  /*1470*/  BRA `(.L_x_18) ;  /* 0x00000000000c7947 */ /* 0x000fec0003800000 */
.L_x_13:
[----:B------:R-:W0:Y:S01]  /*1480*/  MUFU.RSQ R3, -QNAN ;  /* 0xffc0000000037908 */ /* 0x000e220000001400 */
[----:B------:R-:W-:Y:S05]  /*1490*/  BRA `(.L_x_18) ;  /* 0x0000000000047947 */ /* 0x000fea0003800000 */
.L_x_12:
[----:B------:R-:W-:-:S07]  /*14a0*/  FADD.FTZ R3, R3, R4 ;  /* 0x0000000403037221 */ /* 0x000fce0000010000 */
.L_x_18:
[----:B------:R-:W-:-:S04]  /*14b0*/  HFMA2 R7, -RZ, RZ, 0, 0 ;  /* 0x00000000ff077431 */ /* 0x000fc800000001ff */
[----:B0-----:R-:W-:Y:S05]  /*14c0*/  RET.REL.NODEC R6 `(fractalRenderUnderSampled) ;  /* 0xffffffe806cc7950 */ /* 0x001fea0003c3ffff */
.L_x_19:
        /* <DEDUP_REMOVED lines=11> */
.L_x_69:


//--------------------- .text.blur                --------------------------
	.section	.text.blur,"ax",@progbits
	.align	128
        .global         blur
        .type           blur,@function
        .size           blur,(.L_x_73 - blur)
        .other          blur,@"STO_CUDA_ENTRY STV_DEFAULT"
blur:
.text.blur:
[----:B------:R-:W-:Y:S01]  /*0000*/  LDC R1, c[0x0][0x37c] ;  /* 0x0000df00ff017b82 */ /* 0x000fe20000000800 */
[----:B------:R-:W-:Y:S05]  /*0010*/  EXIT ;  /* 0x000000000000794d */ /* 0x000fea0003800000 */
.L_x_20:
        /* <DEDUP_REMOVED lines=14> */
.L_x_73:


//--------------------- .text.compose             --------------------------
	.section	.text.compose,"ax",@progbits
	.align	128
        .global         compose
        .type           compose,@function
        .size           compose,(.L_x_74 - compose)
        .other          compose,@"STO_CUDA_ENTRY STV_DEFAULT"
compose:
.text.compose:
[----:B------:R-:W-:Y:S01]  /*0000*/  LDC R1, c[0x0][0x37c] ;  /* 0x0000df00ff017b82 */ /* 0x000fe20000000800 */
[----:B------:R-:W0:Y:S01]  /*0010*/  S2R R3, SR_CTAID.Y ;  /* 0x0000000000037919 */ /* 0x000e220000002600 */
[----:B------:R-:W1:Y:S06]  /*0020*/  LDCU UR4, c[0x0][0x360] ;  /* 0x00006c00ff0477ac */ /* 0x000e6c0008000800 */
[----:B------:R-:W2:Y:S01]  /*0030*/  LDC.64 R10, c[0x0][0x398] ;  /* 0x0000e600ff0a7b82 */ /* 0x000ea20000000a00 */
[----:B------:R-:W0:Y:S01]  /*0040*/  S2R R2, SR_TID.Y ;  /* 0x0000000000027919 */ /* 0x000e220000002200 */
[----:B------:R-:W0:Y:S01]  /*0050*/  LDCU UR5, c[0x0][0x364] ;  /* 0x00006c80ff0577ac */ /* 0x000e220008000800 */
[----:B------:R-:W1:Y:S01]  /*0060*/  S2R R5, SR_CTAID.X ;  /* 0x0000000000057919 */ /* 0x000e620000002500 */
[----:B------:R-:W1:Y:S01]  /*0070*/  S2R R0, SR_TID.X ;  /* 0x0000000000007919 */ /* 0x000e620000002100 */
[----:B0-----:R-:W-:-:S05]  /*0080*/  IMAD R3, R3, UR5, R2 ;  /* 0x0000000503037c24 */ /* 0x001fca000f8e0202 */
[----:B--2---:R-:W-:Y:S01]  /*0090*/  ISETP.GE.AND P0, PT, R3, R11, PT ;  /* 0x0000000b0300720c */ /* 0x004fe20003f06270 */
[----:B-1----:R-:W-:-:S05]  /*00a0*/  IMAD R5, R5, UR4, R0 ;  /* 0x0000000405057c24 */ /* 0x002fca000f8e0200 */
[----:B------:R-:W-:-:S13]  /*00b0*/  ISETP.GE.OR P0, PT, R5, R10, P0 ;  /* 0x0000000a0500720c */ /* 0x000fda0000706670 */
[----:B------:R-:W-:Y:S05]  /*00c0*/  @P0 EXIT ;  /* 0x000000000000094d */ /* 0x000fea0003800000 */
[----:B------:R-:W0:Y:S01]  /*00d0*/  LDC.64 R6, c[0x0][0x380] ;  /* 0x0000e000ff067b82 */ /* 0x000e220000000a00 */
[----:B------:R-:W1:Y:S01]  /*00e0*/  LDCU.64 UR6, c[0x0][0x388] ;  /* 0x00007100ff0677ac */ /* 0x000e620008000a00 */
[----:B------:R-:W-:Y:S01]  /*00f0*/  VIADDMNMX.RELU R9, R5, 0xffffffff, R10, PT ;  /* 0xffffffff05097846 */ /* 0x000fe2000380110a */
[----:B------:R-:W2:Y:S05]  /*0100*/  LDCU.64 UR4, c[0x0][0x358] ;  /* 0x00006b00ff0477ac */ /* 0x000eaa0008000a00 */
[----:B------:R-:W3:Y:S01]  /*0110*/  LDC R13, c[0x0][0x3a8] ;  /* 0x0000ea00ff0d7b82 */ /* 0x000ee20000000800 */
[----:B0-----:R-:W-:Y:S01]  /*0120*/  IMAD.WIDE.U32 R6, R9, 0x4, R6 ;  /* 0x0000000409067825 */ /* 0x001fe200078e0006 */
[----:B------:R-:W-:-:S05]  /*0130*/  VIADDMNMX.RELU R9, R3, 0xffffffff, R11, PT ;  /* 0xffffffff03097846 */ /* 0x000fca000380110b */
[----:B-1----:R-:W-:-:S04]  /*0140*/  IMAD.WIDE.U32 R6, R9, UR6, R6 ;  /* 0x0000000609067c25 */ /* 0x002fc8000f8e0006 */
[----:B------:R-:W-:-:S05]  /*0150*/  IMAD R7, R9, UR7, R7 ;  /* 0x0000000709077c24 */ /* 0x000fca000f8e0207 */
[----:B--2---:R-:W2:Y:S01]  /*0160*/  LDG.E R6, desc[UR4][R6.64] ;  /* 0x0000000406067981 */ /* 0x004ea2000c1e1900 */
[----:B---3--:R-:W-:Y:S01]  /*0170*/  IABS R11, R13 ;  /* 0x0000000d000b7213 */ /* 0x008fe20000000000 */
[----:B------:R-:W0:Y:S03]  /*0180*/  LDCU UR4, c[0x0][0x3a0] ;  /* 0x00007400ff0477ac */ /* 0x000e260008000800 */
[----:B------:R-:W1:Y:S08]  /*0190*/  I2F.RP R0, R11 ;  /* 0x0000000b00007306 */ /* 0x000e700000209400 */
[----:B-1----:R-:W1:Y:S02]  /*01a0*/  MUFU.RCP R0, R0 ;  /* 0x0000000000007308 */ /* 0x002e640000001000 */
[----:B-1----:R-:W-:-:S06]  /*01b0*/  VIADD R8, R0, 0xffffffe ;  /* 0x0ffffffe00087836 */ /* 0x002fcc0000000000 */
[----:B------:R1:W3:Y:S02]  /*01c0*/  F2I.FTZ.U32.TRUNC.NTZ R9, R8 ;  /* 0x0000000800097305 */ /* 0x0002e4000021f000 */
[----:B-1----:R-:W-:Y:S02]  /*01d0*/  HFMA2 R8, -RZ, RZ, 0, 0 ;  /* 0x00000000ff087431 */ /* 0x002fe400000001ff */
[----:B---3--:R-:W-:-:S04]  /*01e0*/  IMAD.MOV R2, RZ, RZ, -R9 ;  /* 0x000000ffff027224 */ /* 0x008fc800078e0a09 */
[----:B------:R-:W-:-:S04]  /*01f0*/  IMAD R15, R2, R11, RZ ;  /* 0x0000000b020f7224 */ /* 0x000fc800078e02ff */
[----:B------:R-:W-:Y:S01]  /*0200*/  IMAD.HI.U32 R9, R9, R15, R8 ;  /* 0x0000000f09097227 */ /* 0x000fe200078e0008 */
[----:B--2---:R-:W-:Y:S02]  /*0210*/  IABS R2, R6 ;  /* 0x0000000600027213 */ /* 0x004fe40000000000 */
[----:B------:R-:W-:-:S03]  /*0220*/  ISETP.GE.AND P2, PT, R6, RZ, PT ;  /* 0x000000ff0600720c */ /* 0x000fc60003f46270 */
[----:B------:R-:W-:-:S04]  /*0230*/  IMAD.HI.U32 R9, R9, R2, RZ ;  /* 0x0000000209097227 */ /* 0x000fc800078e00ff */
[----:B------:R-:W-:-:S04]  /*0240*/  IMAD.MOV R9, RZ, RZ, -R9 ;  /* 0x000000ffff097224 */ /* 0x000fc800078e0a09 */
[----:B------:R-:W-:Y:S02]  /*0250*/  IMAD R0, R11, R9, R2 ;  /* 0x000000090b007224 */ /* 0x000fe400078e0202 */
[----:B------:R-:W-:-:S03]  /*0260*/  HFMA2 R9, -RZ, RZ, 0, 0 ;  /* 0x00000000ff097431 */ /* 0x000fc600000001ff */
[----:B------:R-:W-:-:S13]  /*0270*/  ISETP.GT.U32.AND P0, PT, R11, R0, PT ;  /* 0x000000000b00720c */ /* 0x000fda0003f04070 */
[----:B------:R-:W-:Y:S01]  /*0280*/  @!P0 IMAD.IADD R0, R0, 0x1, -R11 ;  /* 0x0000000100008824 */ /* 0x000fe200078e0a0b */
[----:B------:R-:W-:-:S04]  /*0290*/  ISETP.NE.AND P0, PT, R13, RZ, PT ;  /* 0x000000ff0d00720c */ /* 0x000fc80003f05270 */
[----:B------:R-:W-:-:S13]  /*02a0*/  ISETP.GT.U32.AND P1, PT, R11, R0, PT ;  /* 0x000000000b00720c */ /* 0x000fda0003f24070 */
[----:B------:R-:W-:-:S05]  /*02b0*/  @!P1 IADD3 R0, PT, PT, R0, -R11, RZ ;  /* 0x8000000b00009210 */ /* 0x000fca0007ffe0ff */
[----:B------:R-:W-:Y:S01]  /*02c0*/  @!P2 IMAD.MOV R0, RZ, RZ, -R0 ;  /* 0x000000ffff00a224 */ /* 0x000fe200078e0a00 */
[----:B------:R-:W-:-:S04]  /*02d0*/  @!P0 LOP3.LUT R0, RZ, R13, RZ, 0x33, !PT ;  /* 0x0000000dff008212 */ /* 0x000fc800078e33ff */
[----:B------:R-:W-:-:S05]  /*02e0*/  LOP3.LUT R0, RZ, R0, RZ, 0x33, !PT ;  /* 0x00000000ff007212 */ /* 0x000fca00078e33ff */
[----:B------:R-:W-:-:S04]  /*02f0*/  IMAD.IADD R0, R0, 0x1, R13 ;  /* 0x0000000100007824 */ /* 0x000fc800078e020d */
[----:B------:R-:W-:-:S06]  /*0300*/  IMAD.SHL.U32 R8, R0, 0x4, RZ ;  /* 0x0000000400087824 */ /* 0x000fcc00078e00ff */
[----:B0-----:R0:W5:Y:S01]  /*0310*/  SULD.D.BA.2D.STRONG.SM.TRAP R8, [R8], UR4 ;  /* 0x70ff040008087f99 */ /* 0x00116200081ea900 */
[----:B------:R-:W1:Y:S01]  /*0320*/  LDCU UR5, c[0x0][0x390] ;  /* 0x00007200ff0577ac */ /* 0x000e620008000800 */
[----:B------:R-:W-:Y:S01]  /*0330*/  SHF.L.U32 R2, R5, 0x2, RZ ;  /* 0x0000000205027819 */ /* 0x000fe200000006ff */
[----:B0-----:R-:W0:Y:S02]  /*0340*/  LDCU UR4, c[0x0][0x3ac] ;  /* 0x00007580ff0477ac */ /* 0x001e240008000800 */
[----:B0-----:R-:W-:-:S04]  /*0350*/  ISETP.NE.AND P0, PT, R6, UR4, PT ;  /* 0x0000000406007c0c */ /* 0x001fc8000bf05270 */
[----:B-----5:R-:W-:-:S04]  /*0360*/  SEL R0, R8, 0xff00ffff, P0 ;  /* 0xff00ffff08007807 */ /* 0x020fc80000000000 */
[----:B-1----:R0:W-:Y:S02]  /*0370*/  SUST.D.BA.2D.STRONG.SM.TRAP [R2], R0, UR5 ;  /* 0x70ff050002007f9d */ /* 0x0021e4000810a900 */
[----:B0-----:R-:W-:Y:S05]  /*0380*/  EXIT ;  /* 0x000000000000794d */ /* 0x001fea0003800000 */
.L_x_21:
        /* <DEDUP_REMOVED lines=15> */
.L_x_74:


//--------------------- .text.fractalRenderMain   --------------------------
	.section	.text.fractalRenderMain,"ax",@progbits
	.align	128
        .global         fractalRenderMain
        .type           fractalRenderMain,@function
        .size           fractalRenderMain,(.L_x_70 - fractalRenderMain)
        .other          fractalRenderMain,@"STO_CUDA_ENTRY STV_DEFAULT"
fractalRenderMain:
.text.fractalRenderMain:
[----:B------:R-:W-:Y:S01]  /*0000*/  LDC R1, c[0x0][0x37c] ;  /* 0x0000df00ff017b82 */ /* 0x000fe20000000800 */
[----:B------:R-:W0:Y:S01]  /*0010*/  S2R R4, SR_CTAID.Y ;  /* 0x0000000000047919 */ /* 0x000e220000002600 */
[----:B------:R-:W1:Y:S01]  /*0020*/  LDCU UR4, c[0x0][0x360] ;  /* 0x00006c00ff0477ac */ /* 0x000e620008000800 */
[----:B------:R-:W0:Y:S01]  /*0030*/  S2R R3, SR_TID.Y ;  /* 0x0000000000037919 */ /* 0x000e220000002200 */
[----:B------:R-:W0:Y:S01]  /*0040*/  LDCU UR5, c[0x0][0x364] ;  /* 0x00006c80ff0577ac */ /* 0x000e220008000800 */
[----:B------:R-:W1:Y:S01]  /*0050*/  S2R R5, SR_CTAID.X ;  /* 0x0000000000057919 */ /* 0x000e620000002500 */
[----:B------:R-:W2:Y:S01]  /*0060*/  LDCU.64 UR6, c[0x0][0x390] ;  /* 0x00007200ff0677ac */ /* 0x000ea20008000a00 */
[----:B------:R-:W1:Y:S01]  /*0070*/  S2R R0, SR_TID.X ;  /* 0x0000000000007919 */ /* 0x000e620000002100 */
[----:B0-----:R-:W-:-:S05]  /*0080*/  IMAD R4, R4, UR5, R3 ;  /* 0x0000000504047c24 */ /* 0x001fca000f8e0203 */
[----:B--2---:R-:W-:Y:S01]  /*0090*/  ISETP.GE.AND P0, PT, R4, UR7, PT ;  /* 0x0000000704007c0c */ /* 0x004fe2000bf06270 */
[----:B-1----:R-:W-:-:S05]  /*00a0*/  IMAD R5, R5, UR4, R0 ;  /* 0x0000000405057c24 */ /* 0x002fca000f8e0200 */
[----:B------:R-:W-:-:S13]  /*00b0*/  ISETP.GE.OR P0, PT, R5, UR6, P0 ;  /* 0x0000000605007c0c */ /* 0x000fda0008706670 */
[----:B------:R-:W-:Y:S05]  /*00c0*/  @P0 EXIT ;  /* 0x000000000000094d */ /* 0x000fea0003800000 */
[----:B------:R-:W0:Y:S01]  /*00d0*/  LDC R3, c[0x0][0x398] ;  /* 0x0000e600ff037b82 */ /* 0x000e220000000800 */
[----:B------:R-:W0:Y:S01]  /*00e0*/  LDCU UR4, c[0x0][0x3a0] ;  /* 0x00007400ff0477ac */ /* 0x000e220008000800 */
[----:B------:R-:W-:Y:S01]  /*00f0*/  I2FP.F32.S32 R0, UR6 ;  /* 0x0000000600007c45 */ /* 0x000fe20008201400 */
[----:B------:R-:W1:Y:S03]  /*0100*/  LDCU UR5, c[0x0][0x3ac] ;  /* 0x00007580ff0577ac */ /* 0x000e660008000800 */
[----:B------:R-:W2:Y:S02]  /*0110*/  MUFU.RCP R7, R0 ;  /* 0x0000000000077308 */ /* 0x000ea40000001000 */
[----:B--2---:R-:W-:Y:S01]  /*0120*/  FFMA R2, -R0, R7, 1 ;  /* 0x3f80000000027423 */ /* 0x004fe20000000107 */
[----:B0-----:R-:W-:Y:S01]  /*0130*/  FADD R3, -R3, UR4 ;  /* 0x0000000403037e21 */ /* 0x001fe20008000100 */
[----:B-1----:R-:W-:-:S02]  /*0140*/  IMAD.U32 R6, RZ, RZ, UR5 ;  /* 0x00000005ff067e24 */ /* 0x002fc4000f8e00ff */
[----:B------:R-:W-:Y:S02]  /*0150*/  FFMA R2, R7, R2, R7 ;  /* 0x0000000207027223 */ /* 0x000fe40000000007 */
[----:B------:R-:W0:Y:S02]  /*0160*/  FCHK P0, R3, R0 ;  /* 0x0000000003007302 */ /* 0x000e240000000000 */
[----:B------:R-:W-:-:S04]  /*0170*/  FFMA R7, R3, R2, RZ ;  /* 0x0000000203077223 */ /* 0x000fc800000000ff */
[----:B------:R-:W-:-:S04]  /*0180*/  FFMA R8, -R0, R7, R3 ;  /* 0x0000000700087223 */ /* 0x000fc80000000103 */
[----:B------:R-:W-:Y:S01]  /*0190*/  FFMA R7, R2, R8, R7 ;  /* 0x0000000802077223 */ /* 0x000fe20000000007 */
[----:B0-----:R-:W-:Y:S06]  /*01a0*/  @!P0 BRA `(.L_x_22) ;  /* 0x00000000000c8947 */ /* 0x001fec0003800000 */
[----:B------:R-:W-:-:S07]  /*01b0*/  MOV R2, 0x1d0 ;  /* 0x000001d000027802 */ /* 0x000fce0000000f00 */
[----:B------:R-:W-:Y:S05]  /*01c0*/  CALL.REL.NOINC `($__internal_1_$__cuda_sm3x_div_rn_noftz_f32_slowpath) ;  /* 0x00000014008c7944 */ /* 0x000fea0003c00000 */
[----:B------:R-:W-:-:S07]  /*01d0*/  IMAD.MOV.U32 R7, RZ, RZ, R0 ;  /* 0x000000ffff077224 */ /* 0x000fce00078e0000 */
.L_x_22:
[----:B------:R-:W0:Y:S01]  /*01e0*/  LDCU UR4, c[0x0][0x394] ;  /* 0x00007280ff0477ac */ /* 0x000e220008000800 */
[----:B------:R-:W1:Y:S01]  /*01f0*/  LDC R3, c[0x0][0x39c] ;  /* 0x0000e700ff037b82 */ /* 0x000e620000000800 */
[----:B0-----:R-:W-:Y:S01]  /*0200*/  I2FP.F32.U32 R0, UR4 ;  /* 0x0000000400007c45 */ /* 0x001fe20008201000 */
        /* <DEDUP_REMOVED lines=11> */
[----:B------:R-:W-:Y:S05]  /*02c0*/  CALL.REL.NOINC `($__internal_1_$__cuda_sm3x_div_rn_noftz_f32_slowpath) ;  /* 0x00000014004c7944 */ /* 0x000fea0003c00000 */
[----:B------:R-:W-:-:S07]  /*02d0*/  MOV R8, R0 ;  /* 0x0000000000087202 */ /* 0x000fce0000000f00 */
.L_x_23:
[----:B------:R-:W0:Y:S01]  /*02e0*/  LDCU UR5, c[0x0][0x3ac] ;  /* 0x00007580ff0577ac */ /* 0x000e220008000800 */
[----:B------:R-:W-:Y:S01]  /*02f0*/  IMAD.MOV.U32 R9, RZ, RZ, RZ ;  /* 0x000000ffff097224 */ /* 0x000fe200078e00ff */
[----:B0-----:R-:W-:-:S09]  /*0300*/  UISETP.GE.AND UP0, UPT, UR5, 0x1, UPT ;  /* 0x000000010500788c */ /* 0x001fd2000bf06270 */
[----:B------:R-:W-:Y:S05]  /*0310*/  BRA.U !UP0, `(.L_x_24) ;  /* 0x0000001108b87547 */ /* 0x000fea000b800000 */
[----:B------:R-:W0:Y:S01]  /*0320*/  LDCU.U8 UR4, c[0x0][0x3b0] ;  /* 0x00007600ff0477ac */ /* 0x000e220008000000 */
[----:B------:R-:W-:Y:S01]  /*0330*/  BSSY.RECONVERGENT B0, `(.L_x_24) ;  /* 0x000012c000007945 */ /* 0x000fe20003800200 */
[----:B------:R-:W-:Y:S02]  /*0340*/  I2FP.F32.S32 R10, R5 ;  /* 0x00000005000a7245 */ /* 0x000fe40000201400 */
[----:B------:R-:W-:Y:S01]  /*0350*/  I2FP.F32.U32 R11, R4 ;  /* 0x00000004000b7245 */ /* 0x000fe20000201000 */
[----:B0-----:R-:W-:-:S04]  /*0360*/  UPRMT UR4, UR4, 0x8880, URZ ;  /* 0x0000888004047896 */ /* 0x001fc800080000ff */
[----:B------:R-:W-:-:S09]  /*0370*/  UISETP.NE.AND UP0, UPT, UR4, URZ, UPT ;  /* 0x000000ff0400728c */ /* 0x000fd2000bf05270 */
[----:B------:R-:W-:Y:S05]  /*0380*/  BRA.U UP0, `(.L_x_25) ;  /* 0x0000000100e47547 */ /* 0x000fea000b800000 */
[----:B------:R-:W0:Y:S02]  /*0390*/  LDCU UR4, c[0x0][0x3a8] ;  /* 0x00007500ff0477ac */ /* 0x000e240008000800 */
[----:B0-----:R-:W-:-:S09]  /*03a0*/  UISETP.GE.AND UP0, UPT, UR4, 0x1, UPT ;  /* 0x000000010400788c */ /* 0x001fd2000bf06270 */
[----:B------:R-:W-:Y:S05]  /*03b0*/  BRA.U !UP0, `(.L_x_26) ;  /* 0x0000000108b47547 */ /* 0x000fea000b800000 */
[----:B------:R-:W-:Y:S01]  /*03c0*/  I2FP.F32.U32 R12, UR5 ;  /* 0x00000005000c7c45 */ /* 0x000fe20008201000 */
[----:B------:R-:W-:Y:S01]  /*03d0*/  IMAD.MOV.U32 R9, RZ, RZ, RZ ;  /* 0x000000ffff097224 */ /* 0x000fe200078e00ff */
[----:B------:R-:W-:-:S06]  /*03e0*/  UMOV UR4, URZ ;  /* 0x000000ff00047c82 */ /* 0x000fcc0008000000 */
.L_x_31:
[----:B------:R-:W0:Y:S01]  /*03f0*/  MUFU.RCP R13, R12 ;  /* 0x0000000c000d7308 */ /* 0x000e220000001000 */
[----:B------:R-:W-:-:S07]  /*0400*/  I2FP.F32.U32 R3, UR4 ;  /* 0x0000000400037c45 */ /* 0x000fce0008201000 */
[----:B------:R-:W1:Y:S01]  /*0410*/  FCHK P0, R3, R12 ;  /* 0x0000000c03007302 */ /* 0x000e620000000000 */
[----:B0-----:R-:W-:-:S04]  /*0420*/  FFMA R0, -R12, R13, 1 ;  /* 0x3f8000000c007423 */ /* 0x001fc8000000010d */
[----:B------:R-:W-:-:S04]  /*0430*/  FFMA R0, R13, R0, R13 ;  /* 0x000000000d007223 */ /* 0x000fc8000000000d */
[----:B------:R-:W-:-:S04]  /*0440*/  FFMA R13, R3, R0, RZ ;  /* 0x00000000030d7223 */ /* 0x000fc800000000ff */
[----:B------:R-:W-:-:S04]  /*0450*/  FFMA R2, -R12, R13, R3 ;  /* 0x0000000d0c027223 */ /* 0x000fc80000000103 */
[----:B------:R-:W-:Y:S01]  /*0460*/  FFMA R0, R0, R2, R13 ;  /* 0x0000000200007223 */ /* 0x000fe2000000000d */
[----:B-1----:R-:W-:Y:S06]  /*0470*/  @!P0 BRA `(.L_x_27) ;  /* 0x00000000000c8947 */ /* 0x002fec0003800000 */
[----:B------:R-:W-:Y:S02]  /*0480*/  MOV R0, R12 ;  /* 0x0000000c00007202 */ /* 0x000fe40000000f00 */
[----:B------:R-:W-:-:S07]  /*0490*/  MOV R2, 0x4b0 ;  /* 0x000004b000027802 */ /* 0x000fce0000000f00 */
[----:B------:R-:W-:Y:S05]  /*04a0*/  CALL.REL.NOINC `($__internal_1_$__cuda_sm3x_div_rn_noftz_f32_slowpath) ;  /* 0x0000001000d47944 */ /* 0x000fea0003c00000 */
.L_x_27:
[----:B------:R-:W0:Y:S01]  /*04b0*/  LDCU UR5, c[0x0][0x398] ;  /* 0x00007300ff0577ac */ /* 0x000e220008000800 */
[--C-:B------:R-:W-:Y:S01]  /*04c0*/  FADD R2, R10, R0.reuse ;  /* 0x000000000a027221 */ /* 0x100fe20000000000 */
[----:B------:R-:W-:Y:S01]  /*04d0*/  FADD R3, R11, R0 ;  /* 0x000000000b037221 */ /* 0x000fe20000000000 */
[----:B------:R-:W-:Y:S01]  /*04e0*/  HFMA2 R16, -RZ, RZ, 0, 0 ;  /* 0x00000000ff107431 */ /* 0x000fe200000001ff */
[----:B------:R-:W1:Y:S01]  /*04f0*/  LDCU UR6, c[0x0][0x3a4] ;  /* 0x00007480ff0677ac */ /* 0x000e620008000800 */
[----:B------:R-:W-:Y:S01]  /*0500*/  BSSY.RECONVERGENT B1, `(.L_x_28) ;  /* 0x0000012000017945 */ /* 0x000fe20003800200 */
[----:B------:R-:W-:Y:S01]  /*0510*/  IMAD.MOV.U32 R0, RZ, RZ, RZ ;  /* 0x000000ffff007224 */ /* 0x000fe200078e00ff */
[----:B------:R-:W-:Y:S01]  /*0520*/  CS2R R14, SRZ ;  /* 0x00000000000e7805 */ /* 0x000fe2000001ff00 */
[----:B------:R-:W-:Y:S01]  /*0530*/  IMAD.MOV.U32 R13, RZ, RZ, RZ ;  /* 0x000000ffff0d7224 */ /* 0x000fe200078e00ff */
[----:B------:R-:W2:Y:S01]  /*0540*/  LDCU UR7, c[0x0][0x3a8] ;  /* 0x00007500ff0777ac */ /* 0x000ea20008000800 */
[----:B0-----:R-:W-:Y:S01]  /*0550*/  FFMA R18, R2, R7, UR5 ;  /* 0x0000000502127e23 */ /* 0x001fe20008000007 */
[----:B-1----:R-:W-:-:S07]  /*0560*/  FFMA R3, R3, -R8, UR6 ;  /* 0x0000000603037e23 */ /* 0x002fce0008000808 */
.L_x_29:
[----:B------:R-:W-:Y:S01]  /*0570*/  FADD R13, R14, -R13 ;  /* 0x8000000d0e0d7221 */ /* 0x000fe20000000000 */
[----:B------:R-:W-:Y:S01]  /*0580*/  FADD R2, R16, R16 ;  /* 0x0000001010027221 */ /* 0x000fe20000000000 */
[----:B------:R-:W-:Y:S02]  /*0590*/  VIADD R0, R0, 0x1 ;  /* 0x0000000100007836 */ /* 0x000fe40000000000 */
[----:B------:R-:W-:Y:S01]  /*05a0*/  FADD R16, R18, R13 ;  /* 0x0000000d12107221 */ /* 0x000fe20000000000 */
[----:B------:R-:W-:Y:S02]  /*05b0*/  FFMA R15, R2, R15, R3 ;  /* 0x0000000f020f7223 */ /* 0x000fe40000000003 */
[----:B--2---:R-:W-:Y:S01]  /*05c0*/  ISETP.GE.AND P0, PT, R0, UR7, PT ;  /* 0x0000000700007c0c */ /* 0x004fe2000bf06270 */
[----:B------:R-:W-:Y:S01]  /*05d0*/  FMUL R14, R16, R16 ;  /* 0x00000010100e7220 */ /* 0x000fe20000400000 */
[----:B------:R-:W-:-:S04]  /*05e0*/  FMUL R13, R15, R15 ;  /* 0x0000000f0f0d7220 */ /* 0x000fc80000400000 */
[----:B------:R-:W-:-:S05]  /*05f0*/  FADD R2, R14, R13 ;  /* 0x0000000d0e027221 */ /* 0x000fca0000000000 */
[----:B------:R-:W-:-:S13]  /*0600*/  FSETP.LT.AND P1, PT, R2, 4, PT ;  /* 0x408000000200780b */ /* 0x000fda0003f21000 */
[----:B------:R-:W-:Y:S05]  /*0610*/  @!P0 BRA P1, `(.L_x_29) ;  /* 0xfffffffc00d48947 */ /* 0x000fea000083ffff */
[----:B------:R-:W-:Y:S05]  /*0620*/  BSYNC.RECONVERGENT B1 ;  /* 0x0000000000017941 */ /* 0x000fea0003800200 */
.L_x_28:
[----:B------:R-:W0:Y:S01]  /*0630*/  LDCU UR5, c[0x0][0x3ac] ;  /* 0x00007580ff0577ac */ /* 0x000e220008000800 */
[----:B------:R-:W-:Y:S01]  /*0640*/  IMAD.IADD R9, R0, 0x1, R9 ;  /* 0x0000000100097824 */ /* 0x000fe200078e0209 */
[----:B------:R-:W-:-:S04]  /*0650*/  UIADD3 UR4, UPT, UPT, UR4, 0x1, URZ ;  /* 0x0000000104047890 */ /* 0x000fc8000fffe0ff */
[----:B0-----:R-:W-:-:S09]  /*0660*/  UISETP.NE.AND UP0, UPT, UR4, UR5, UPT ;  /* 0x000000050400728c */ /* 0x001fd2000bf05270 */
[----:B------:R-:W-:Y:S05]  /*0670*/  BRA.U !UP0, `(.L_x_30) ;  /* 0x0000000d08dc7547 */ /* 0x000fea000b800000 */
[----:B------:R-:W-:Y:S05]  /*0680*/  BRA `(.L_x_31) ;  /* 0xfffffffc00587947 */ /* 0x000fea000383ffff */
.L_x_26:
[----:B------:R-:W-:-:S09]  /*0690*/  UISETP.GE.U32.AND UP0, UPT, UR5, 0x8, UPT ;  /* 0x000000080500788c */ /* 0x000fd2000bf06070 */
[----:B------:R-:W-:Y:S05]  /*06a0*/  BRA.U !UP0, `(.L_x_30) ;  /* 0x0000000d08d07547 */ /* 0x000fea000b800000 */
[----:B------:R-:W-:-:S04]  /*06b0*/  ULOP3.LUT UR4, UR5, 0x7ffffff8, URZ, 0xc0, !UPT ;  /* 0x7ffffff805047892 */ /* 0x000fc8000f8ec0ff */
[----:B------:R-:W-:-:S12]  /*06c0*/  UIADD3 UR4, UPT, UPT, -UR4, URZ, URZ ;  /* 0x000000ff04047290 */ /* 0x000fd8000fffe1ff */
.L_x_32:
[----:B------:R-:W-:Y:S01]  /*06d0*/  UIADD3 UR4, UPT, UPT, UR4, 0x8, URZ ;  /* 0x0000000804047890 */ /* 0x000fe2000fffe0ff */
[----:B------:R-:W-:-:S03]  /*06e0*/  MOV R9, RZ ;  /* 0x000000ff00097202 */ /* 0x000fc60000000f00 */
[----:B------:R-:W-:-:S09]  /*06f0*/  UISETP.NE.AND UP0, UPT, UR4, URZ, UPT ;  /* 0x000000ff0400728c */ /* 0x000fd2000bf05270 */
[----:B------:R-:W-:Y:S05]  /*0700*/  BRA.U !UP0, `(.L_x_30) ;  /* 0x0000000d08b87547 */ /* 0x000fea000b800000 */
[----:B------:R-:W-:Y:S05]  /*0710*/  BRA `(.L_x_32) ;  /* 0xfffffffc00ec7947 */ /* 0x000fea000383ffff */
.L_x_25:
[----:B------:R-:W0:Y:S02]  /*0720*/  LDCU UR4, c[0x0][0x3a8] ;  /* 0x00007500ff0477ac */ /* 0x000e240008000800 */
[----:B0-----:R-:W-:-:S09]  /*0730*/  UISETP.GT.AND UP0, UPT, UR4, URZ, UPT ;  /* 0x000000ff0400728c */ /* 0x001fd2000bf04270 */
[----:B------:R-:W-:Y:S05]  /*0740*/  BRA.U UP0, `(.L_x_33) ;  /* 0x0000000500707547 */ /* 0x000fea000b800000 */
[----:B------:R-:W-:Y:S01]  /*0750*/  BSSY.RECONVERGENT B1, `(.L_x_34) ;  /* 0x0000059000017945 */ /* 0x000fe20003800200 */
[----:B------:R-:W-:-:S07]  /*0760*/  IMAD.MOV.U32 R17, RZ, RZ, RZ ;  /* 0x000000ffff117224 */ /* 0x000fce00078e00ff */
.L_x_43:
[C---:B------:R-:W-:Y:S01]  /*0770*/  ISETP.GT.U32.AND P1, PT, R17.reuse, 0x9, PT ;  /* 0x000000091100780c */ /* 0x040fe20003f24070 */
[----:B------:R-:W-:Y:S01]  /*0780*/  BSSY.RECONVERGENT B2, `(.L_x_35) ;  /* 0x0000018000027945 */ /* 0x000fe20003800200 */
[----:B------:R-:W-:-:S11]  /*0790*/  ISETP.NE.AND P0, PT, R17, 0xa, PT ;  /* 0x0000000a1100780c */ /* 0x000fd60003f05270 */
[----:B------:R-:W-:Y:S05]  /*07a0*/  @P1 BRA `(.L_x_36) ;  /* 0x0000000000541947 */ /* 0x000fea0003800000 */
[----:B------:R-:W-:-:S05]  /*07b0*/  IMAD.SHL.U32 R0, R17, 0x4, RZ ;  /* 0x0000000411007824 */ /* 0x000fca00078e00ff */
[C---:B------:R-:W-:Y:S02]  /*07c0*/  ISETP.EQ.AND P5, PT, R0.reuse, RZ, PT ;  /* 0x000000ff0000720c */ /* 0x040fe40003fa2270 */
[C---:B------:R-:W-:Y:S02]  /*07d0*/  ISETP.EQ.AND P6, PT, R0.reuse, 0x4, PT ;  /* 0x000000040000780c */ /* 0x040fe40003fc2270 */
[C---:B------:R-:W-:Y:S02]  /*07e0*/  ISETP.EQ.AND P1, PT, R0.reuse, 0x8, PT ;  /* 0x000000080000780c */ /* 0x040fe40003f22270 */
[C---:B------:R-:W-:Y:S02]  /*07f0*/  ISETP.EQ.AND P2, PT, R0.reuse, 0xc, PT ;  /* 0x0000000c0000780c */ /* 0x040fe40003f42270 */
[C---:B------:R-:W-:Y:S02]  /*0800*/  ISETP.EQ.AND P3, PT, R0.reuse, 0x10, PT ;  /* 0x000000100000780c */ /* 0x040fe40003f62270 */
[----:B------:R-:W-:-:S03]  /*0810*/  ISETP.EQ.AND P4, PT, R0, 0x14, PT ;  /* 0x000000140000780c */ /* 0x000fc60003f82270 */
[----:B------:R-:W-:Y:S02]  /*0820*/  @P5 MOV R7, RZ ;  /* 0x000000ff00075202 */ /* 0x000fe40000000f00 */
[----:B------:R-:W-:Y:S01]  /*0830*/  @P6 IMAD.MOV.U32 R8, RZ, RZ, RZ ;  /* 0x000000ffff086224 */ /* 0x000fe200078e00ff */
[C---:B------:R-:W-:Y:S01]  /*0840*/  ISETP.EQ.AND P5, PT, R0.reuse, 0x18, PT ;  /* 0x000000180000780c */ /* 0x040fe20003fa2270 */
[----:B------:R-:W-:Y:S01]  /*0850*/  @P1 IMAD.MOV.U32 R9, RZ, RZ, RZ ;  /* 0x000000ffff091224 */ /* 0x000fe200078e00ff */
[C---:B------:R-:W-:Y:S02]  /*0860*/  ISETP.EQ.AND P6, PT, R0.reuse, 0x1c, PT ;  /* 0x0000001c0000780c */ /* 0x040fe40003fc2270 */
[----:B------:R-:W-:Y:S01]  /*0870*/  @P2 MOV R10, RZ ;  /* 0x000000ff000a2202 */ /* 0x000fe20000000f00 */
[----:B------:R-:W-:Y:S01]  /*0880*/  @P3 IMAD.MOV.U32 R11, RZ, RZ, RZ ;  /* 0x000000ffff0b3224 */ /* 0x000fe200078e00ff */
[C---:B------:R-:W-:Y:S01]  /*0890*/  ISETP.EQ.AND P1, PT, R0.reuse, 0x20, PT ;  /* 0x000000200000780c */ /* 0x040fe20003f22270 */
[----:B------:R-:W-:Y:S01]  /*08a0*/  @P4 IMAD.MOV.U32 R12, RZ, RZ, RZ ;  /* 0x000000ffff0c4224 */ /* 0x000fe200078e00ff */
[----:B------:R-:W-:-:S05]  /*08b0*/  ISETP.EQ.AND P2, PT, R0, 0x24, PT ;  /* 0x000000240000780c */ /* 0x000fca0003f42270 */
[----:B------:R-:W-:Y:S02]  /*08c0*/  @P5 MOV R13, RZ ;  /* 0x000000ff000d5202 */ /* 0x000fe40000000f00 */
[----:B------:R-:W-:-:S04]  /*08d0*/  @P6 IMAD.MOV.U32 R14, RZ, RZ, RZ ;  /* 0x000000ffff0e6224 */ /* 0x000fc800078e00ff */
[----:B------:R-:W-:Y:S02]  /*08e0*/  @P1 IMAD.MOV.U32 R15, RZ, RZ, RZ ;  /* 0x000000ffff0f1224 */ /* 0x000fe400078e00ff */
[----:B------:R-:W-:-:S07]  /*08f0*/  @P2 MOV R16, RZ ;  /* 0x000000ff00102202 */ /* 0x000fce0000000f00 */
.L_x_36:
[----:B------:R-:W-:Y:S05]  /*0900*/  BSYNC.RECONVERGENT B2 ;  /* 0x0000000000027941 */ /* 0x000fea0003800200 */
.L_x_35:
[----:B------:R-:W-:Y:S04]  /*0910*/  BSSY.RECONVERGENT B2, `(.L_x_37) ;  /* 0x0000039000027945 */ /* 0x000fe80003800200 */
[----:B------:R-:W-:Y:S05]  /*0920*/  @P0 BRA `(.L_x_38) ;  /* 0x0000000000dc0947 */ /* 0x000fea0003800000 */
[----:B------:R-:W-:Y:S01]  /*0930*/  I2FP.F32.S32 R2, R8 ;  /* 0x0000000800027245 */ /* 0x000fe20000201400 */
[----:B------:R-:W-:Y:S01]  /*0940*/  IMAD.MOV.U32 R21, RZ, RZ, 0x3de38e39 ;  /* 0x3de38e39ff157424 */ /* 0x000fe200078e00ff */
[----:B------:R-:W-:Y:S01]  /*0950*/  I2FP.F32.S32 R0, R7 ;  /* 0x0000000700007245 */ /* 0x000fe20000201400 */
[----:B------:R-:W-:Y:S01]  /*0960*/  IMAD.MOV.U32 R18, RZ, RZ, 0x41100000 ;  /* 0x41100000ff127424 */ /* 0x000fe200078e00ff */
[----:B------:R-:W-:Y:S01]  /*0970*/  I2FP.F32.S32 R19, R16 ;  /* 0x0000001000137245 */ /* 0x000fe20000201400 */
[----:B------:R-:W-:Y:S01]  /*0980*/  FMUL R3, R2, R2 ;  /* 0x0000000202037220 */ /* 0x000fe20000400000 */
[----:B------:R-:W-:Y:S01]  /*0990*/  I2FP.F32.S32 R2, R9 ;  /* 0x0000000900027245 */ /* 0x000fe20000201400 */
[----:B------:R-:W-:Y:S02]  /*09a0*/  BSSY.RECONVERGENT B3, `(.L_x_39) ;  /* 0x000001c000037945 */ /* 0x000fe40003800200 */
[----:B------:R-:W-:Y:S01]  /*09b0*/  FFMA R3, R0, R0, R3 ;  /* 0x0000000000037223 */ /* 0x000fe20000000003 */
[----:B------:R-:W-:-:S03]  /*09c0*/  I2FP.F32.S32 R0, R10 ;  /* 0x0000000a00007245 */ /* 0x000fc60000201400 */
        /* <DEDUP_REMOVED lines=10> */
[----:B------:R-:W-:-:S04]  /*0a70*/  FFMA R3, R0, R0, R3 ;  /* 0x0000000000037223 */ /* 0x000fc80000000003 */
[----:B------:R-:W-:Y:S01]  /*0a80*/  FFMA R0, R2, R2, R3 ;  /* 0x0000000202007223 */ /* 0x000fe20000000003 */
[----:B------:R-:W-:-:S03]  /*0a90*/  FFMA R2, R21, -R18, 1 ;  /* 0x3f80000015027423 */ /* 0x000fc60000000812 */
[----:B------:R-:W-:Y:S01]  /*0aa0*/  FFMA R0, R19, R19, R0 ;  /* 0x0000001313007223 */ /* 0x000fe20000000000 */
[----:B------:R-:W-:-:S03]  /*0ab0*/  FFMA R3, R2, R21, 0.11111111193895339966 ;  /* 0x3de38e3902037423 */ /* 0x000fc60000000015 */
[----:B------:R-:W0:Y:S01]  /*0ac0*/  FCHK P0, R0, 9 ;  /* 0x4110000000007902 */ /* 0x000e220000000000 */
[----:B------:R-:W-:-:S04]  /*0ad0*/  FFMA R2, R0, R3, RZ ;  /* 0x0000000300027223 */ /* 0x000fc800000000ff */
[----:B------:R-:W-:-:S04]  /*0ae0*/  FFMA R18, R2, -9, R0 ;  /* 0xc110000002127823 */ /* 0x000fc80000000000 */
[----:B------:R-:W-:Y:S01]  /*0af0*/  FFMA R3, R3, R18, R2 ;  /* 0x0000001203037223 */ /* 0x000fe20000000002 */
[----:B0-----:R-:W-:Y:S06]  /*0b00*/  @!P0 BRA `(.L_x_40) ;  /* 0x0000000000148947 */ /* 0x001fec0003800000 */
[----:B------:R-:W-:Y:S01]  /*0b10*/  MOV R3, R0 ;  /* 0x0000000000037202 */ /* 0x000fe20000000f00 */
[----:B------:R-:W-:Y:S01]  /*0b20*/  IMAD.MOV.U32 R0, RZ, RZ, 0x41100000 ;  /* 0x41100000ff007424 */ /* 0x000fe200078e00ff */
[----:B------:R-:W-:-:S07]  /*0b30*/  MOV R2, 0xb50 ;  /* 0x00000b5000027802 */ /* 0x000fce0000000f00 */
[----:B------:R-:W-:Y:S05]  /*0b40*/  CALL.REL.NOINC `($__internal_1_$__cuda_sm3x_div_rn_noftz_f32_slowpath) ;  /* 0x0000000c002c7944 */ /* 0x000fea0003c00000 */
[----:B------:R-:W-:-:S07]  /*0b50*/  MOV R3, R0 ;  /* 0x0000000000037202 */ /* 0x000fce0000000f00 */
.L_x_40:
[----:B------:R-:W-:Y:S05]  /*0b60*/  BSYNC.RECONVERGENT B3 ;  /* 0x0000000000037941 */ /* 0x000fea0003800200 */
.L_x_39:
[----:B------:R-:W-:Y:S01]  /*0b70*/  IMAD.MOV.U32 R19, RZ, RZ, 0x7f800000 ;  /* 0x7f800000ff137424 */ /* 0x000fe200078e00ff */
[----:B------:R-:W0:Y:S01]  /*0b80*/  FCHK P0, R3, RZ ;  /* 0x000000ff03007302 */ /* 0x000e220000000000 */
[----:B------:R-:W-:Y:S02]  /*0b90*/  BSSY.RECONVERGENT B3, `(.L_x_41) ;  /* 0x000000b000037945 */ /* 0x000fe40003800200 */
[----:B------:R-:W-:-:S04]  /*0ba0*/  FFMA R0, -RZ, R19, 1 ;  /* 0x3f800000ff007423 */ /* 0x000fc80000000113 */
[----:B------:R-:W-:-:S04]  /*0bb0*/  FFMA R0, R0, R19, +INF ;  /* 0x7f80000000007423 */ /* 0x000fc80000000013 */
[----:B------:R-:W-:-:S04]  /*0bc0*/  FFMA R2, R0, R3, RZ ;  /* 0x0000000300027223 */ /* 0x000fc800000000ff */
[----:B------:R-:W-:-:S04]  /*0bd0*/  FFMA R19, -RZ, R2, R3 ;  /* 0x00000002ff137223 */ /* 0x000fc80000000103 */
[----:B------:R-:W-:Y:S01]  /*0be0*/  FFMA R2, R0, R19, R2 ;  /* 0x0000001300027223 */ /* 0x000fe20000000002 */
[----:B0-----:R-:W-:Y:S06]  /*0bf0*/  @!P0 BRA `(.L_x_42) ;  /* 0x0000000000108947 */ /* 0x001fec0003800000 */
[----:B------:R-:W-:Y:S01]  /*0c00*/  HFMA2 R0, -RZ, RZ, 0, 0 ;  /* 0x00000000ff007431 */ /* 0x000fe200000001ff */
[----:B------:R-:W-:-:S07]  /*0c10*/  MOV R2, 0xc30 ;  /* 0x00000c3000027802 */ /* 0x000fce0000000f00 */
[----:B------:R-:W-:Y:S05]  /*0c20*/  CALL.REL.NOINC `($__internal_1_$__cuda_sm3x_div_rn_noftz_f32_slowpath) ;  /* 0x0000000800f47944 */ /* 0x000fea0003c00000 */
[----:B------:R-:W-:-:S07]  /*0c30*/  IMAD.MOV.U32 R2, RZ, RZ, R0 ;  /* 0x000000ffff027224 */ /* 0x000fce00078e0000 */
.L_x_42:
[----:B------:R-:W-:Y:S05]  /*0c40*/  BSYNC.RECONVERGENT B3 ;  /* 0x0000000000037941 */ /* 0x000fea0003800200 */
.L_x_41:
[----:B------:R-:W0:Y:S01]  /*0c50*/  F2F.F64.F32 R2, R2 ;  /* 0x0000000200027310 */ /* 0x000e220000201800 */
[----:B------:R-:W-:Y:S01]  /*0c60*/  UMOV UR4, 0x47ae147b ;  /* 0x47ae147b00047882 */ /* 0x000fe20000000000 */
[----:B------:R-:W-:Y:S02]  /*0c70*/  UMOV UR5, 0x3f847ae1 ;  /* 0x3f847ae100057882 */ /* 0x000fe40000000000 */
[----:B0-----:R-:W-:-:S06]  /*0c80*/  DSETP.GTU.AND P0, PT, R2, UR4, PT ;  /* 0x0000000402007e2a */ /* 0x001fcc000bf0c000 */
[----:B------:R-:W-:-:S08]  /*0c90*/  SEL R6, R6, 0xb, P0 ;  /* 0x0000000b06067807 */ /* 0x000fd00000000000 */
.L_x_38:
[----:B------:R-:W-:Y:S05]  /*0ca0*/  BSYNC.RECONVERGENT B2 ;  /* 0x0000000000027941 */ /* 0x000fea0003800200 */
.L_x_37:
[----:B------:R-:W-:-:S04]  /*0cb0*/  IADD3 R17, PT, PT, R17, 0x1, RZ ;  /* 0x0000000111117810 */ /* 0x000fc80007ffe0ff */
[----:B------:R-:W-:-:S13]  /*0cc0*/  ISETP.GE.AND P0, PT, R17, R6, PT ;  /* 0x000000061100720c */ /* 0x000fda0003f06270 */
[----:B------:R-:W-:Y:S05]  /*0cd0*/  @!P0 BRA `(.L_x_43) ;  /* 0xfffffff800a48947 */ /* 0x000fea000383ffff */
[----:B------:R-:W-:Y:S05]  /*0ce0*/  BSYNC.RECONVERGENT B1 ;  /* 0x0000000000017941 */ /* 0x000fea0003800200 */
.L_x_34:
[----:B------:R-:W-:Y:S01]  /*0cf0*/  IMAD.MOV.U32 R9, RZ, RZ, RZ ;  /* 0x000000ffff097224 */ /* 0x000fe200078e00ff */
[----:B------:R-:W-:Y:S06]  /*0d00*/  BRA `(.L_x_30) ;  /* 0x0000000800387947 */ /* 0x000fec0003800000 */
.L_x_33:
[----:B------:R-:W-:Y:S01]  /*0d10*/  MOV R13, RZ ;  /* 0x000000ff000d7202 */ /* 0x000fe20000000f00 */
[----:B------:R-:W-:-:S07]  /*0d20*/  IMAD.MOV.U32 R9, RZ, RZ, RZ ;  /* 0x000000ffff097224 */ /* 0x000fce00078e00ff */
.L_x_56:
[----:B------:R-:W-:Y:S01]  /*0d30*/  I2FP.F32.S32 R24, R6 ;  /* 0x0000000600187245 */ /* 0x000fe20000201400 */
[----:B------:R-:W-:Y:S01]  /*0d40*/  BSSY.RECONVERGENT B1, `(.L_x_44) ;  /* 0x000000d000017945 */ /* 0x000fe20003800200 */
[----:B------:R-:W-:Y:S02]  /*0d50*/  I2FP.F32.U32 R3, R13 ;  /* 0x0000000d00037245 */ /* 0x000fe40000201000 */
[----:B------:R-:W0:Y:S08]  /*0d60*/  MUFU.RCP R0, R24 ;  /* 0x0000001800007308 */ /* 0x000e300000001000 */
        /* <DEDUP_REMOVED lines=10> */
.L_x_45:
[----:B------:R-:W-:Y:S05]  /*0e10*/  BSYNC.RECONVERGENT B1 ;  /* 0x0000000000017941 */ /* 0x000fea0003800200 */
.L_x_44:
[----:B------:R-:W0:Y:S01]  /*0e20*/  LDC R27, c[0x0][0x3a8] ;  /* 0x0000ea00ff1b7b82 */ /* 0x000e220000000800 */
[----:B------:R-:W1:Y:S01]  /*0e30*/  LDCU UR4, c[0x0][0x398] ;  /* 0x00007300ff0477ac */ /* 0x000e620008000800 */
[--C-:B------:R-:W-:Y:S01]  /*0e40*/  FADD R2, R10, R0.reuse ;  /* 0x000000000a027221 */ /* 0x100fe20000000000 */
[----:B------:R-:W-:Y:S01]  /*0e50*/  FADD R3, R11, R0 ;  /* 0x000000000b037221 */ /* 0x000fe20000000000 */
[----:B------:R-:W-:Y:S01]  /*0e60*/  HFMA2 R23, -RZ, RZ, 0, 0 ;  /* 0x00000000ff177431 */ /* 0x000fe200000001ff */
[----:B------:R-:W2:Y:S01]  /*0e70*/  LDCU UR5, c[0x0][0x3a4] ;  /* 0x00007480ff0577ac */ /* 0x000ea20008000800 */
[----:B------:R-:W-:Y:S01]  /*0e80*/  BSSY.RECONVERGENT B1, `(.L_x_46) ;  /* 0x0000011000017945 */ /* 0x000fe20003800200 */
[----:B------:R-:W-:Y:S01]  /*0e90*/  IMAD.MOV.U32 R0, RZ, RZ, RZ ;  /* 0x000000ffff007224 */ /* 0x000fe200078e00ff */
[----:B------:R-:W-:Y:S01]  /*0ea0*/  CS2R R24, SRZ ;  /* 0x0000000000187805 */ /* 0x000fe2000001ff00 */
[----:B------:R-:W-:Y:S02]  /*0eb0*/  IMAD.MOV.U32 R26, RZ, RZ, RZ ;  /* 0x000000ffff1a7224 */ /* 0x000fe400078e00ff */
[----:B-1----:R-:W-:Y:S01]  /*0ec0*/  FFMA R28, R2, R7, UR4 ;  /* 0x00000004021c7e23 */ /* 0x002fe20008000007 */
[----:B--2---:R-:W-:-:S07]  /*0ed0*/  FFMA R3, R3, -R8, UR5 ;  /* 0x0000000503037e23 */ /* 0x004fce0008000808 */
.L_x_47:
[----:B------:R-:W-:Y:S01]  /*0ee0*/  FADD R23, R24, -R23 ;  /* 0x8000001718177221 */ /* 0x000fe20000000000 */
[----:B------:R-:W-:Y:S01]  /*0ef0*/  FADD R2, R26, R26 ;  /* 0x0000001a1a027221 */ /* 0x000fe20000000000 */
[----:B------:R-:W-:Y:S02]  /*0f00*/  IADD3 R0, PT, PT, R0, 0x1, RZ ;  /* 0x0000000100007810 */ /* 0x000fe40007ffe0ff */
[----:B------:R-:W-:Y:S01]  /*0f10*/  FADD R26, R28, R23 ;  /* 0x000000171c1a7221 */ /* 0x000fe20000000000 */
[----:B------:R-:W-:Y:S01]  /*0f20*/  FFMA R25, R2, R25, R3 ;  /* 0x0000001902197223 */ /* 0x000fe20000000003 */
[----:B0-----:R-:W-:Y:S02]  /*0f30*/  ISETP.GE.AND P0, PT, R0, R27, PT ;  /* 0x0000001b0000720c */ /* 0x001fe40003f06270 */
[----:B------:R-:W-:Y:S01]  /*0f40*/  FMUL R24, R26, R26 ;  /* 0x0000001a1a187220 */ /* 0x000fe20000400000 */
[----:B------:R-:W-:-:S04]  /*0f50*/  FMUL R23, R25, R25 ;  /* 0x0000001919177220 */ /* 0x000fc80000400000 */
[----:B------:R-:W-:-:S05]  /*0f60*/  FADD R2, R24, R23 ;  /* 0x0000001718027221 */ /* 0x000fca0000000000 */
[----:B------:R-:W-:-:S13]  /*0f70*/  FSETP.LT.AND P1, PT, R2, 4, PT ;  /* 0x408000000200780b */ /* 0x000fda0003f21000 */
[----:B------:R-:W-:Y:S05]  /*0f80*/  @!P0 BRA P1, `(.L_x_47) ;  /* 0xfffffffc00d48947 */ /* 0x000fea000083ffff */
[----:B------:R-:W-:Y:S05]  /*0f90*/  BSYNC.RECONVERGENT B1 ;  /* 0x0000000000017941 */ /* 0x000fea0003800200 */
.L_x_46:
[C---:B------:R-:W-:Y:S01]  /*0fa0*/  ISETP.GE.U32.AND P1, PT, R13.reuse, 0xa, PT ;  /* 0x0000000a0d00780c */ /* 0x040fe20003f26070 */
        /* <DEDUP_REMOVED lines=10> */
[-C--:B------:R-:W-:Y:S02]  /*1050*/  @P5 MOV R12, R0.reuse ;  /* 0x00000000000c5202 */ /* 0x080fe40000000f00 */
[--C-:B------:R-:W-:Y:S01]  /*1060*/  @P6 IMAD.MOV.U32 R14, RZ, RZ, R0.reuse ;  /* 0x000000ffff0e6224 */ /* 0x100fe200078e0000 */
[C---:B------:R-:W-:Y:S02]  /*1070*/  ISETP.EQ.AND P5, PT, R2.reuse, 0x18, PT ;  /* 0x000000180200780c */ /* 0x040fe40003fa2270 */
[----:B------:R-:W-:Y:S01]  /*1080*/  @P1 MOV R15, R0 ;  /* 0x00000000000f1202 */ /* 0x000fe20000000f00 */
[--C-:B------:R-:W-:Y:S01]  /*1090*/  @P2 IMAD.MOV.U32 R16, RZ, RZ, R0.reuse ;  /* 0x000000ffff102224 */ /* 0x100fe200078e0000 */
[C---:B------:R-:W-:Y:S02]  /*10a0*/  ISETP.EQ.AND P6, PT, R2.reuse, 0x1c, PT ;  /* 0x0000001c0200780c */ /* 0x040fe40003fc2270 */
[C---:B------:R-:W-:Y:S01]  /*10b0*/  ISETP.EQ.AND P1, PT, R2.reuse, 0x20, PT ;  /* 0x000000200200780c */ /* 0x040fe20003f22270 */
[----:B------:R-:W-:Y:S01]  /*10c0*/  @P4 IMAD.MOV.U32 R18, RZ, RZ, R0 ;  /* 0x000000ffff124224 */ /* 0x000fe200078e0000 */
[----:B------:R-:W-:-:S02]  /*10d0*/  ISETP.EQ.AND P2, PT, R2, 0x24, PT ;  /* 0x000000240200780c */ /* 0x000fc40003f42270 */
[----:B------:R-:W-:-:S03]  /*10e0*/  @P3 MOV R17, R0 ;  /* 0x0000000000113202 */ /* 0x000fc60000000f00 */
[----:B------:R-:W-:-:S04]  /*10f0*/  @P5 MOV R19, R0 ;  /* 0x0000000000135202 */ /* 0x000fc80000000f00 */
[--C-:B------:R-:W-:Y:S02]  /*1100*/  @P6 IMAD.MOV.U32 R20, RZ, RZ, R0.reuse ;  /* 0x000000ffff146224 */ /* 0x100fe400078e0000 */
[----:B------:R-:W-:Y:S02]  /*1110*/  @P1 MOV R21, R0 ;  /* 0x0000000000151202 */ /* 0x000fe40000000f00 */
[----:B------:R-:W-:-:S07]  /*1120*/  @P2 IMAD.MOV.U32 R22, RZ, RZ, R0 ;  /* 0x000000ffff162224 */ /* 0x000fce00078e0000 */
.L_x_49:
[----:B------:R-:W-:Y:S05]  /*1130*/  BSYNC.RECONVERGENT B1 ;  /* 0x0000000000017941 */ /* 0x000fea0003800200 */
.L_x_48:
[----:B------:R-:W-:Y:S01]  /*1140*/  BSSY.RECONVERGENT B1, `(.L_x_50) ;  /* 0x0000047000017945 */ /* 0x000fe20003800200 */
[----:B------:R-:W-:-:S03]  /*1150*/  IADD3 R9, PT, PT, R0, R9, RZ ;  /* 0x0000000900097210 */ /* 0x000fc60007ffe0ff */
[----:B------:R-:W-:Y:S05]  /*1160*/  @P0 BRA `(.L_x_51) ;  /* 0x0000000400100947 */ /* 0x000fea0003800000 */
[----:B------:R-:W-:Y:S01]  /*1170*/  IMAD.HI.U32 R0, R9, -0x45d1745d, RZ ;  /* 0xba2e8ba309007827 */ /* 0x000fe200078e00ff */
[----:B------:R-:W-:Y:S01]  /*1180*/  I2FP.F32.S32 R2, R12 ;  /* 0x0000000c00027245 */ /* 0x000fe20000201400 */
[----:B------:R-:W-:Y:S01]  /*1190*/  BSSY.RECONVERGENT B2, `(.L_x_52) ;  /* 0x000002e000027945 */ /* 0x000fe20003800200 */
[----:B------:R-:W-:Y:S02]  /*11a0*/  I2FP.F32.S32 R24, R14 ;  /* 0x0000000e00187245 */ /* 0x000fe40000201400 */
[----:B------:R-:W-:-:S04]  /*11b0*/  SHF.R.U32.HI R0, RZ, 0x3, R0 ;  /* 0x00000003ff007819 */ /* 0x000fc80000011600 */
[----:B------:R-:W-:-:S05]  /*11c0*/  I2FP.F32.U32 R23, R0 ;  /* 0x0000000000177245 */ /* 0x000fca0000201000 */
[--C-:B------:R-:W-:Y:S01]  /*11d0*/  FADD R0, R2, -R23.reuse ;  /* 0x8000001702007221 */ /* 0x100fe20000000000 */
[----:B------:R-:W-:Y:S01]  /*11e0*/  I2FP.F32.S32 R2, R15 ;  /* 0x0000000f00027245 */ /* 0x000fe20000201400 */
[--C-:B------:R-:W-:Y:S01]  /*11f0*/  FADD R3, R24, -R23.reuse ;  /* 0x8000001718037221 */ /* 0x100fe20000000000 */
[----:B------:R-:W-:Y:S01]  /*1200*/  I2FP.F32.S32 R24, R16 ;  /* 0x0000001000187245 */ /* 0x000fe20000201400 */
[----:B------:R-:W-:Y:S02]  /*1210*/  FFMA R0, R0, R0, RZ ;  /* 0x0000000000007223 */ /* 0x000fe400000000ff */
[--C-:B------:R-:W-:Y:S01]  /*1220*/  FADD R25, R2, -R23.reuse ;  /* 0x8000001702197221 */ /* 0x100fe20000000000 */
[----:B------:R-:W-:Y:S01]  /*1230*/  I2FP.F32.S32 R2, R17 ;  /* 0x0000001100027245 */ /* 0x000fe20000201400 */
[----:B------:R-:W-:Y:S01]  /*1240*/  FFMA R0, R3, R3, R0 ;  /* 0x0000000303007223 */ /* 0x000fe20000000000 */
[----:B------:R-:W-:Y:S01]  /*1250*/  FADD R3, R24, -R23 ;  /* 0x8000001718037221 */ /* 0x000fe20000000000 */
[----:B------:R-:W-:-:S02]  /*1260*/  I2FP.F32.S32 R24, R18 ;  /* 0x0000001200187245 */ /* 0x000fc40000201400 */
[----:B------:R-:W-:Y:S01]  /*1270*/  FFMA R0, R25, R25, R0 ;  /* 0x0000001919007223 */ /* 0x000fe20000000000 */
[--C-:B------:R-:W-:Y:S01]  /*1280*/  FADD R25, R2, -R23.reuse ;  /* 0x8000001702197221 */ /* 0x100fe20000000000 */
[----:B------:R-:W-:Y:S02]  /*1290*/  I2FP.F32.S32 R2, R19 ;  /* 0x0000001300027245 */ /* 0x000fe40000201400 */
[----:B------:R-:W-:Y:S01]  /*12a0*/  FFMA R0, R3, R3, R0 ;  /* 0x0000000303007223 */ /* 0x000fe20000000000 */
[--C-:B------:R-:W-:Y:S01]  /*12b0*/  FADD R3, R24, -R23.reuse ;  /* 0x8000001718037221 */ /* 0x100fe20000000000 */
[----:B------:R-:W-:Y:S02]  /*12c0*/  I2FP.F32.S32 R24, R20 ;  /* 0x0000001400187245 */ /* 0x000fe40000201400 */
[----:B------:R-:W-:Y:S01]  /*12d0*/  FFMA R0, R25, R25, R0 ;  /* 0x0000001919007223 */ /* 0x000fe20000000000 */
[----:B------:R-:W-:Y:S01]  /*12e0*/  FADD R25, R2, -R23 ;  /* 0x8000001702197221 */ /* 0x000fe20000000000 */
[----:B------:R-:W-:-:S02]  /*12f0*/  I2FP.F32.S32 R2, R21 ;  /* 0x0000001500027245 */ /* 0x000fc40000201400 */
[----:B------:R-:W-:Y:S01]  /*1300*/  FFMA R0, R3, R3, R0 ;  /* 0x0000000303007223 */ /* 0x000fe20000000000 */
[----:B------:R-:W-:Y:S01]  /*1310*/  FADD R3, R24, -R23 ;  /* 0x8000001718037221 */ /* 0x000fe20000000000 */
[----:B------:R-:W-:Y:S02]  /*1320*/  I2FP.F32.S32 R24, R22 ;  /* 0x0000001600187245 */ /* 0x000fe40000201400 */
[----:B------:R-:W-:Y:S01]  /*1330*/  FFMA R0, R25, R25, R0 ;  /* 0x0000001919007223 */ /* 0x000fe20000000000 */
[----:B------:R-:W-:-:S03]  /*1340*/  IMAD.MOV.U32 R25, RZ, RZ, 0x3de38e39 ;  /* 0x3de38e39ff197424 */ /* 0x000fc600078e00ff */
[----:B------:R-:W-:Y:S01]  /*1350*/  FFMA R0, R3, R3, R0 ;  /* 0x0000000303007223 */ /* 0x000fe20000000000 */
[----:B------:R-:W-:Y:S01]  /*1360*/  FADD R3, R2, -R23 ;  /* 0x8000001702037221 */ /* 0x000fe20000000000 */
[----:B------:R-:W-:-:S03]  /*1370*/  HFMA2 R2, -RZ, RZ, 2.53125, 0 ;  /* 0x41100000ff027431 */ /* 0x000fc600000001ff */
[----:B------:R-:W-:Y:S01]  /*1380*/  FFMA R0, R3, R3, R0 ;  /* 0x0000000303007223 */ /* 0x000fe20000000000 */
[----:B------:R-:W-:-:S04]  /*1390*/  FADD R3, R24, -R23 ;  /* 0x8000001718037221 */ /* 0x000fc80000000000 */
[----:B------:R-:W-:Y:S01]  /*13a0*/  FFMA R24, R3, R3, R0 ;  /* 0x0000000303187223 */ /* 0x000fe20000000000 */
[----:B------:R-:W-:-:S03]  /*13b0*/  FFMA R2, R25, -R2, 1 ;  /* 0x3f80000019027423 */ /* 0x000fc60000000802 */
[----:B------:R-:W0:Y:S01]  /*13c0*/  FCHK P0, R24, 9 ;  /* 0x4110000018007902 */ /* 0x000e220000000000 */
[----:B------:R-:W-:-:S04]  /*13d0*/  FFMA R0, R2, R25, 0.11111111193895339966 ;  /* 0x3de38e3902007423 */ /* 0x000fc80000000019 */
[----:B------:R-:W-:-:S04]  /*13e0*/  FFMA R3, R0, R24, RZ ;  /* 0x0000001800037223 */ /* 0x000fc800000000ff */
[----:B------:R-:W-:-:S04]  /*13f0*/  FFMA R2, R3, -9, R24 ;  /* 0xc110000003027823 */ /* 0x000fc80000000018 */
[----:B------:R-:W-:Y:S01]  /*1400*/  FFMA R3, R0, R2, R3 ;  /* 0x0000000200037223 */ /* 0x000fe20000000003 */
[----:B0-----:R-:W-:Y:S06]  /*1410*/  @!P0 BRA `(.L_x_53) ;  /* 0x0000000000148947 */ /* 0x001fec0003800000 */
[----:B------:R-:W-:Y:S01]  /*1420*/  IMAD.MOV.U32 R3, RZ, RZ, R24 ;  /* 0x000000ffff037224 */ /* 0x000fe200078e0018 */
[----:B------:R-:W-:Y:S02]  /*1430*/  MOV R0, 0x41100000 ;  /* 0x4110000000007802 */ /* 0x000fe40000000f00 */
[----:B------:R-:W-:-:S07]  /*1440*/  MOV R2, 0x1460 ;  /* 0x0000146000027802 */ /* 0x000fce0000000f00 */
[----:B------:R-:W-:Y:S05]  /*1450*/  CALL.REL.NOINC `($__internal_1_$__cuda_sm3x_div_rn_noftz_f32_slowpath) ;  /* 0x0000000000e87944 */ /* 0x000fea0003c00000 */
[----:B------:R-:W-:-:S07]  /*1460*/  IMAD.MOV.U32 R3, RZ, RZ, R0 ;  /* 0x000000ffff037224 */ /* 0x000fce00078e0000 */
.L_x_53:
[----:B------:R-:W-:Y:S05]  /*1470*/  BSYNC.RECONVERGENT B2 ;  /* 0x0000000000027941 */ /* 0x000fea0003800200 */
.L_x_52:
[----:B------:R-:W0:Y:S01]  /*1480*/  MUFU.RCP R0, R23 ;  /* 0x0000001700007308 */ /* 0x000e220000001000 */
[----:B------:R-:W-:Y:S07]  /*1490*/  BSSY.RECONVERGENT B2, `(.L_x_54) ;  /* 0x000000c000027945 */ /* 0x000fee0003800200 */
        /* <DEDUP_REMOVED lines=10> */
[----:B------:R-:W-:-:S07]  /*1540*/  IMAD.MOV.U32 R2, RZ, RZ, R0 ;  /* 0x000000ffff027224 */ /* 0x000fce00078e0000 */
.L_x_55:
[----:B------:R-:W-:Y:S05]  /*1550*/  BSYNC.RECONVERGENT B2 ;  /* 0x0000000000027941 */ /* 0x000fea0003800200 */
.L_x_54:
[----:B------:R-:W0:Y:S01]  /*1560*/  F2F.F64.F32 R2, R2 ;  /* 0x0000000200027310 */ /* 0x000e220000201800 */
[----:B------:R-:W-:Y:S01]  /*1570*/  UMOV UR4, 0x47ae147b ;  /* 0x47ae147b00047882 */ /* 0x000fe20000000000 */
[----:B------:R-:W-:Y:S02]  /*1580*/  UMOV UR5, 0x3f847ae1 ;  /* 0x3f847ae100057882 */ /* 0x000fe40000000000 */
[----:B0-----:R-:W-:-:S06]  /*1590*/  DSETP.GTU.AND P0, PT, R2, UR4, PT ;  /* 0x0000000402007e2a */ /* 0x001fcc000bf0c000 */
[----:B------:R-:W-:-:S08]  /*15a0*/  SEL R6, R6, 0xb, P0 ;  /* 0x0000000b06067807 */ /* 0x000fd00000000000 */
.L_x_51:
[----:B------:R-:W-:Y:S05]  /*15b0*/  BSYNC.RECONVERGENT B1 ;  /* 0x0000000000017941 */ /* 0x000fea0003800200 */
.L_x_50:
[----:B------:R-:W-:-:S04]  /*15c0*/  IADD3 R13, PT, PT, R13, 0x1, RZ ;  /* 0x000000010d0d7810 */ /* 0x000fc80007ffe0ff */
[----:B------:R-:W-:-:S13]  /*15d0*/  ISETP.GE.AND P0, PT, R13, R6, PT ;  /* 0x000000060d00720c */ /* 0x000fda0003f06270 */
[----:B------:R-:W-:Y:S05]  /*15e0*/  @!P0 BRA `(.L_x_56) ;  /* 0xfffffff400d08947 */ /* 0x000fea000383ffff */
.L_x_30:
[----:B------:R-:W-:Y:S05]  /*15f0*/  BSYNC.RECONVERGENT B0 ;  /* 0x0000000000007941 */ /* 0x000fea0003800200 */
.L_x_24:
[-C--:B------:R-:W-:Y:S01]  /*1600*/  IABS R8, R6.reuse ;  /* 0x0000000600087213 */ /* 0x080fe20000000000 */
[----:B------:R-:W0:Y:S01]  /*1610*/  LDCU.64 UR6, c[0x0][0x388] ;  /* 0x00007100ff0677ac */ /* 0x000e220008000a00 */
[----:B------:R-:W-:Y:S02]  /*1620*/  IABS R10, R9 ;  /* 0x00000009000a7213 */ /* 0x000fe40000000000 */
[----:B------:R-:W1:Y:S01]  /*1630*/  I2F.RP R0, R8 ;  /* 0x0000000800007306 */ /* 0x000e620000209400 */
[-C--:B------:R-:W-:Y:S01]  /*1640*/  IABS R11, R6.reuse ;  /* 0x00000006000b7213 */ /* 0x080fe20000000000 */
[----:B------:R-:W2:Y:S01]  /*1650*/  LDCU.64 UR4, c[0x0][0x358] ;  /* 0x00006b00ff0477ac */ /* 0x000ea20008000a00 */
[----:B------:R-:W-:-:S04]  /*1660*/  LOP3.LUT R9, R9, R6, RZ, 0x3c, !PT ;  /* 0x0000000609097212 */ /* 0x000fc800078e3cff */
[----:B------:R-:W-:Y:S01]  /*1670*/  ISETP.GE.AND P2, PT, R9, RZ, PT ;  /* 0x000000ff0900720c */ /* 0x000fe20003f46270 */
[----:B-1----:R-:W1:Y:S02]  /*1680*/  MUFU.RCP R0, R0 ;  /* 0x0000000000007308 */ /* 0x002e640000001000 */
[----:B-1----:R-:W-:-:S06]  /*1690*/  VIADD R2, R0, 0xffffffe ;  /* 0x0ffffffe00027836 */ /* 0x002fcc0000000000 */
[----:B------:R1:W3:Y:S02]  /*16a0*/  F2I.FTZ.U32.TRUNC.NTZ R3, R2 ;  /* 0x0000000200037305 */ /* 0x0002e4000021f000 */
[----:B-1----:R-:W-:Y:S01]  /*16b0*/  IMAD.MOV.U32 R2, RZ, RZ, RZ ;  /* 0x000000ffff027224 */ /* 0x002fe200078e00ff */
[----:B---3--:R-:W-:-:S05]  /*16c0*/  IADD3 R7, PT, PT, RZ, -R3, RZ ;  /* 0x80000003ff077210 */ /* 0x008fca0007ffe0ff */
[----:B------:R-:W-:-:S04]  /*16d0*/  IMAD R7, R7, R8, RZ ;  /* 0x0000000807077224 */ /* 0x000fc800078e02ff */
[----:B------:R-:W-:Y:S01]  /*16e0*/  IMAD.HI.U32 R3, R3, R7, R2 ;  /* 0x0000000703037227 */ /* 0x000fe200078e0002 */
[----:B------:R-:W-:-:S05]  /*16f0*/  IADD3 R7, PT, PT, RZ, -R11, RZ ;  /* 0x8000000bff077210 */ /* 0x000fca0007ffe0ff */
[----:B------:R-:W-:Y:S02]  /*1700*/  IMAD.HI.U32 R0, R3, R10, RZ ;  /* 0x0000000a03007227 */ /* 0x000fe400078e00ff */
[----:B------:R-:W0:Y:S02]  /*1710*/  LDC.64 R2, c[0x0][0x380] ;  /* 0x0000e000ff027b82 */ /* 0x000e240000000a00 */
[----:B------:R-:W-:-:S05]  /*1720*/  IMAD R7, R0, R7, R10 ;  /* 0x0000000700077224 */ /* 0x000fca00078e020a */
[----:B------:R-:W-:-:S13]  /*1730*/  ISETP.GT.U32.AND P1, PT, R8, R7, PT ;  /* 0x000000070800720c */ /* 0x000fda0003f24070 */
[----:B------:R-:W-:Y:S01]  /*1740*/  @!P1 IMAD.IADD R7, R7, 0x1, -R8 ;  /* 0x0000000107079824 */ /* 0x000fe200078e0a08 */
[----:B------:R-:W-:Y:S02]  /*1750*/  @!P1 IADD3 R0, PT, PT, R0, 0x1, RZ ;  /* 0x0000000100009810 */ /* 0x000fe40007ffe0ff */
[----:B------:R-:W-:Y:S01]  /*1760*/  ISETP.NE.AND P1, PT, R6, RZ, PT ;  /* 0x000000ff0600720c */ /* 0x000fe20003f25270 */
[----:B0-----:R-:W-:Y:S01]  /*1770*/  IMAD.WIDE.U32 R2, R4, UR6, R2 ;  /* 0x0000000604027c25 */ /* 0x001fe2000f8e0002 */
[----:B------:R-:W-:-:S03]  /*1780*/  ISETP.GE.U32.AND P0, PT, R7, R8, PT ;  /* 0x000000080700720c */ /* 0x000fc60003f06070 */
[----:B------:R-:W-:Y:S02]  /*1790*/  IMAD R3, R4, UR7, R3 ;  /* 0x0000000704037c24 */ /* 0x000fe4000f8e0203 */
[----:B------:R-:W-:-:S08]  /*17a0*/  IMAD.WIDE R2, R5, 0x4, R2 ;  /* 0x0000000405027825 */ /* 0x000fd000078e0202 */
[----:B------:R-:W-:-:S05]  /*17b0*/  @P0 VIADD R0, R0, 0x1 ;  /* 0x0000000100000836 */ /* 0x000fca0000000000 */
[----:B------:R-:W-:Y:S02]  /*17c0*/  @!P2 IADD3 R0, PT, PT, -R0, RZ, RZ ;  /* 0x000000ff0000a210 */ /* 0x000fe40007ffe1ff */
[----:B------:R-:W-:-:S05]  /*17d0*/  @!P1 LOP3.LUT R0, RZ, R6, RZ, 0x33, !PT ;  /* 0x00000006ff009212 */ /* 0x000fca00078e33ff */
[----:B--2---:R-:W-:Y:S01]  /*17e0*/  STG.E desc[UR4][R2.64], R0 ;  /* 0x0000000002007986 */ /* 0x004fe2000c101904 */
[----:B------:R-:W-:Y:S05]  /*17f0*/  EXIT ;  /* 0x000000000000794d */ /* 0x000fea0003800000 */
        .weak           $__internal_1_$__cuda_sm3x_div_rn_noftz_f32_slowpath
        .type           $__internal_1_$__cuda_sm3x_div_rn_noftz_f32_slowpath,@function
        .size           $__internal_1_$__cuda_sm3x_div_rn_noftz_f32_slowpath,(.L_x_70 - $__internal_1_$__cuda_sm3x_div_rn_noftz_f32_slowpath)
$__internal_1_$__cuda_sm3x_div_rn_noftz_f32_slowpath:
[----:B------:R-:W-:Y:S01]  /*1800*/  SHF.R.U32.HI R24, RZ, 0x17, R0 ;  /* 0x00000017ff187819 */ /* 0x000fe20000011600 */
[----:B------:R-:W-:Y:S01]  /*1810*/  BSSY.RECONVERGENT B4, `(.L_x_57) ;  /* 0x0000062000047945 */ /* 0x000fe20003800200 */
[----:B------:R-:W-:Y:S02]  /*1820*/  SHF.R.U32.HI R26, RZ, 0x17, R3 ;  /* 0x00000017ff1a7819 */ /* 0x000fe40000011603 */
[----:B------:R-:W-:Y:S02]  /*1830*/  LOP3.LUT R24, R24, 0xff, RZ, 0xc0, !PT ;  /* 0x000000ff18187812 */ /* 0x000fe400078ec0ff */
[----:B------:R-:W-:-:S03]  /*1840*/  LOP3.LUT R26, R26, 0xff, RZ, 0xc0, !PT ;  /* 0x000000ff1a1a7812 */ /* 0x000fc600078ec0ff */
[----:B------:R-:W-:Y:S01]  /*1850*/  VIADD R27, R24, 0xffffffff ;  /* 0xffffffff181b7836 */ /* 0x000fe20000000000 */
[----:B------:R-:W-:-:S04]  /*1860*/  IADD3 R28, PT, PT, R26, -0x1, RZ ;  /* 0xffffffff1a1c7810 */ /* 0x000fc80007ffe0ff */
[----:B------:R-:W-:-:S04]  /*1870*/  ISETP.GT.U32.AND P0, PT, R27, 0xfd, PT ;  /* 0x000000fd1b00780c */ /* 0x000fc80003f04070 */
[----:B------:R-:W-:-:S13]  /*1880*/  ISETP.GT.U32.OR P0, PT, R28, 0xfd, P0 ;  /* 0x000000fd1c00780c */ /* 0x000fda0000704470 */
[----:B------:R-:W-:Y:S01]  /*1890*/  @!P0 IMAD.MOV.U32 R25, RZ, RZ, RZ ;  /* 0x000000ffff198224 */ /* 0x000fe200078e00ff */
        /* <DEDUP_REMOVED lines=24> */
.L_x_58:
[----:B------:R-:W-:Y:S01]  /*1a20*/  LEA R27, R24, 0xc0800000, 0x17 ;  /* 0xc0800000181b7811 */ /* 0x000fe200078eb8ff */
[----:B------:R-:W-:Y:S01]  /*1a30*/  BSSY.RECONVERGENT B5, `(.L_x_63) ;  /* 0x0000036000057945 */ /* 0x000fe20003800200 */
[----:B------:R-:W-:-:S03]  /*1a40*/  IADD3 R26, PT, PT, R26, -0x7f, RZ ;  /* 0xffffff811a1a7810 */ /* 0x000fc60007ffe0ff */
[----:B------:R-:W-:Y:S01]  /*1a50*/  IMAD.IADD R30, R0, 0x1, -R27 ;  /* 0x00000001001e7824 */ /* 0x000fe200078e0a1b */
[C---:B------:R-:W-:Y:S01]  /*1a60*/  IADD3 R24, PT, PT, R26.reuse, 0x7f, -R24 ;  /* 0x0000007f1a187810 */ /* 0x040fe20007ffe818 */
[----:B------:R-:W-:Y:S02]  /*1a70*/  IMAD R0, R26, -0x800000, R3 ;  /* 0xff8000001a007824 */ /* 0x000fe400078e0203 */
[----:B------:R-:W0:Y:S01]  /*1a80*/  MUFU.RCP R28, R30 ;  /* 0x0000001e001c7308 */ /* 0x000e220000001000 */
[----:B------:R-:W-:Y:S01]  /*1a90*/  FADD.FTZ R27, -R30, -RZ ;  /* 0x800000ff1e1b7221 */ /* 0x000fe20000010100 */
[----:B------:R-:W-:-:S03]  /*1aa0*/  IMAD.IADD R25, R24, 0x1, R25 ;  /* 0x0000000118197824 */ /* 0x000fc600078e0219 */
[----:B0-----:R-:W-:-:S04]  /*1ab0*/  FFMA R29, R28, R27, 1 ;  /* 0x3f8000001c1d7423 */ /* 0x001fc8000000001b */
[----:B------:R-:W-:-:S04]  /*1ac0*/  FFMA R29, R28, R29, R28 ;  /* 0x0000001d1c1d7223 */ /* 0x000fc8000000001c */
[----:B------:R-:W-:-:S04]  /*1ad0*/  FFMA R28, R0, R29, RZ ;  /* 0x0000001d001c7223 */ /* 0x000fc800000000ff */
[----:B------:R-:W-:-:S04]  /*1ae0*/  FFMA R3, R27, R28, R0 ;  /* 0x0000001c1b037223 */ /* 0x000fc80000000000 */
[----:B------:R-:W-:-:S04]  /*1af0*/  FFMA R28, R29, R3, R28 ;  /* 0x000000031d1c7223 */ /* 0x000fc8000000001c */
[----:B------:R-:W-:-:S04]  /*1b00*/  FFMA R27, R27, R28, R0 ;  /* 0x0000001c1b1b7223 */ /* 0x000fc80000000000 */
        /* <DEDUP_REMOVED lines=15> */
[CCC-:B------:R-:W-:Y:S01]  /*1c00*/  FFMA.RP R25, R29.reuse, R27.reuse, R28.reuse ;  /* 0x0000001b1d197223 */ /* 0x1c0fe2000000801c */
[----:B------:R-:W-:Y:S01]  /*1c10*/  FFMA.RM R28, R29, R27, R28 ;  /* 0x0000001b1d1c7223 */ /* 0x000fe2000000401c */
[C---:B------:R-:W-:Y:S02]  /*1c20*/  IADD3 R26, PT, PT, R3.reuse, 0x20, RZ ;  /* 0x00000020031a7810 */ /* 0x040fe40007ffe0ff */
[----:B------:R-:W-:Y:S02]  /*1c30*/  LOP3.LUT R24, R24, 0x7fffff, RZ, 0xc0, !PT ;  /* 0x007fffff18187812 */ /* 0x000fe400078ec0ff */
[C---:B------:R-:W-:Y:S02]  /*1c40*/  ISETP.NE.AND P2, PT, R3.reuse, RZ, PT ;  /* 0x000000ff0300720c */ /* 0x040fe40003f45270 */
[----:B------:R-:W-:Y:S02]  /*1c50*/  LOP3.LUT R27, R24, 0x800000, RZ, 0xfc, !PT ;  /* 0x00800000181b7812 */ /* 0x000fe400078efcff */
[----:B------:R-:W-:Y:S01]  /*1c60*/  ISETP.NE.AND P1, PT, R3, RZ, PT ;  /* 0x000000ff0300720c */ /* 0x000fe20003f25270 */
[----:B------:R-:W-:Y:S01]  /*1c70*/  IMAD.MOV R3, RZ, RZ, -R3 ;  /* 0x000000ffff037224 */ /* 0x000fe200078e0a03 */
[----:B------:R-:W-:-:S02]  /*1c80*/  SHF.L.U32 R26, R27, R26, RZ ;  /* 0x0000001a1b1a7219 */ /* 0x000fc400000006ff */
[----:B------:R-:W-:Y:S02]  /*1c90*/  FSETP.NEU.FTZ.AND P0, PT, R25, R28, PT ;  /* 0x0000001c1900720b */ /* 0x000fe40003f1d000 */
[----:B------:R-:W-:Y:S02]  /*1ca0*/  SEL R24, R3, RZ, P2 ;  /* 0x000000ff03187207 */ /* 0x000fe40001000000 */
[----:B------:R-:W-:Y:S02]  /*1cb0*/  ISETP.NE.AND P1, PT, R26, RZ, P1 ;  /* 0x000000ff1a00720c */ /* 0x000fe40000f25270 */
[----:B------:R-:W-:Y:S02]  /*1cc0*/  SHF.R.U32.HI R27, RZ, R24, R27 ;  /* 0x00000018ff1b7219 */ /* 0x000fe4000001161b */
[----:B------:R-:W-:Y:S02]  /*1cd0*/  PLOP3.LUT P0, PT, P0, P1, PT, 0xf8, 0x8f ;  /* 0x00000000008f781c */ /* 0x000fe40000703f70 */
[----:B------:R-:W-:-:S02]  /*1ce0*/  SHF.R.U32.HI R3, RZ, 0x1, R27 ;  /* 0x00000001ff037819 */ /* 0x000fc4000001161b */
[----:B------:R-:W-:-:S04]  /*1cf0*/  SEL R24, RZ, 0x1, !P0 ;  /* 0x00000001ff187807 */ /* 0x000fc80004000000 */
[----:B------:R-:W-:-:S04]  /*1d00*/  LOP3.LUT R24, R24, 0x1, R3, 0xf8, !PT ;  /* 0x0000000118187812 */ /* 0x000fc800078ef803 */
[----:B------:R-:W-:-:S04]  /*1d10*/  LOP3.LUT R24, R24, R27, RZ, 0xc0, !PT ;  /* 0x0000001b18187212 */ /* 0x000fc800078ec0ff */
[----:B------:R-:W-:-:S04]  /*1d20*/  IADD3 R3, PT, PT, R3, R24, RZ ;  /* 0x0000001803037210 */ /* 0x000fc80007ffe0ff */
[----:B------:R-:W-:Y:S01]  /*1d30*/  LOP3.LUT R0, R3, R0, RZ, 0xfc, !PT ;  /* 0x0000000003007212 */ /* 0x000fe200078efcff */
[----:B------:R-:W-:Y:S06]  /*1d40*/  BRA `(.L_x_66) ;  /* 0x0000000000107947 */ /* 0x000fec0003800000 */
.L_x_65:
[----:B------:R-:W-:-:S04]  /*1d50*/  LOP3.LUT R0, R0, 0x80000000, RZ, 0xc0, !PT ;  /* 0x8000000000007812 */ /* 0x000fc800078ec0ff */
[----:B------:R-:W-:Y:S01]  /*1d60*/  LOP3.LUT R0, R0, 0x7f800000, RZ, 0xfc, !PT ;  /* 0x7f80000000007812 */ /* 0x000fe200078efcff */
[----:B------:R-:W-:Y:S06]  /*1d70*/  BRA `(.L_x_66) ;  /* 0x0000000000047947 */ /* 0x000fec0003800000 */
.L_x_64:
[----:B------:R-:W-:-:S07]  /*1d80*/  IMAD R0, R25, 0x800000, R0 ;  /* 0x0080000019007824 */ /* 0x000fce00078e0200 */
.L_x_66:
[----:B------:R-:W-:Y:S05]  /*1d90*/  BSYNC.RECONVERGENT B5 ;  /* 0x0000000000057941 */ /* 0x000fea0003800200 */
.L_x_63:
[----:B------:R-:W-:Y:S05]  /*1da0*/  BRA `(.L_x_67) ;  /* 0x0000000000207947 */ /* 0x000fea0003800000 */
.L_x_62:
[----:B------:R-:W-:-:S04]  /*1db0*/  LOP3.LUT R0, R0, 0x80000000, R3, 0x48, !PT ;  /* 0x8000000000007812 */ /* 0x000fc800078e4803 */
[----:B------:R-:W-:Y:S01]  /*1dc0*/  LOP3.LUT R0, R0, 0x7f800000, RZ, 0xfc, !PT ;  /* 0x7f80000000007812 */ /* 0x000fe200078efcff */
[----:B------:R-:W-:Y:S06]  /*1dd0*/  BRA `(.L_x_67) ;  /* 0x0000000000147947 */ /* 0x000fec0003800000 */
.L_x_61:
[----:B------:R-:W-:Y:S01]  /*1de0*/  LOP3.LUT R0, R0, 0x80000000, R3, 0x48, !PT ;  /* 0x8000000000007812 */ /* 0x000fe200078e4803 */
[----:B------:R-:W-:Y:S06]  /*1df0*/  BRA `(.L_x_67) ;  /* 0x00000000000c7947 */ /* 0x000fec0003800000 */
.L_x_60:
[----:B------:R-:W0:Y:S01]  /*1e00*/  MUFU.RSQ R0, -QNAN ;  /* 0xffc0000000007908 */ /* 0x000e220000001400 */
[----:B------:R-:W-:Y:S05]  /*1e10*/  BRA `(.L_x_67) ;  /* 0x0000000000047947 */ /* 0x000fea0003800000 */
.L_x_59:
[----:B------:R-:W-:-:S07]  /*1e20*/  FADD.FTZ R0, R3, R0 ;  /* 0x0000000003007221 */ /* 0x000fce0000010000 */
.L_x_67:
[----:B------:R-:W-:Y:S05]  /*1e30*/  BSYNC.RECONVERGENT B4 ;  /* 0x0000000000047941 */ /* 0x000fea0003800200 */
.L_x_57:
[----:B------:R-:W-:-:S04]  /*1e40*/  HFMA2 R3, -RZ, RZ, 0, 0 ;  /* 0x00000000ff037431 */ /* 0x000fc800000001ff */
[----:B0-----:R-:W-:Y:S05]  /*1e50*/  RET.REL.NODEC R2 `(fractalRenderMain) ;  /* 0xffffffe002687950 */ /* 0x001fea0003c3ffff */
.L_x_68:
        /* <DEDUP_REMOVED lines=10> */
.L_x_70:


//--------------------- .nv.global.init           --------------------------
	.section	.nv.global.init,"aw",@progbits
	.align	4
.nv.global.init:
	.type		mrg32k3aM1SubSeq,@object
	.size		mrg32k3aM1SubSeq,(mrg32k3aM2SubSeq - mrg32k3aM1SubSeq)
mrg32k3aM1SubSeq:
        /*0000*/ 	.byte	0x0b, 0xcc, 0xee, 0x04, 0x73, 0x29, 0x8b, 0x6f, 0xf6, 0x53, 0x03, 0xf6, 0x23, 0xf6, 0xea, 0xda
        /* <DEDUP_REMOVED lines=125> */
	.type		mrg32k3aM2SubSeq,@object
	.size		mrg32k3aM2SubSeq,(mrg32k3aM1 - mrg32k3aM2SubSeq)
mrg32k3aM2SubSeq:
        /* <DEDUP_REMOVED lines=126> */
	.type		mrg32k3aM1,@object
	.size		mrg32k3aM1,(mrg32k3aM1Seq - mrg32k3aM1)
mrg32k3aM1:
        /* <DEDUP_REMOVED lines=144> */
	.type		mrg32k3aM1Seq,@object
	.size		mrg32k3aM1Seq,(mrg32k3aM2 - mrg32k3aM1Seq)
mrg32k3aM1Seq:
        /* <DEDUP_REMOVED lines=144> */
	.type		mrg32k3aM2,@object
	.size		mrg32k3aM2,(mrg32k3aM2Seq - mrg32k3aM2)
mrg32k3aM2:
        /* <DEDUP_REMOVED lines=144> */
	.type		mrg32k3aM2Seq,@object
	.size		mrg32k3aM2Seq,(precalc_xorwow_matrix - mrg32k3aM2Seq)
mrg32k3aM2Seq:
        /* <DEDUP_REMOVED lines=144> */
	.type		precalc_xorwow_matrix,@object
	.size		precalc_xorwow_matrix,(precalc_xorwow_offset_matrix - precalc_xorwow_matrix)
precalc_xorwow_matrix:
        /* <DEDUP_REMOVED lines=6400> */
	.type		precalc_xorwow_offset_matrix,@object
	.size		precalc_xorwow_offset_matrix,(.L_1 - precalc_xorwow_offset_matrix)
precalc_xorwow_offset_matrix:
        /* <DEDUP_REMOVED lines=6400> */
.L_1:


//--------------------- .nv.shared.reserved.0     --------------------------
	.section	.nv.shared.reserved.0,"aw",@nobits
	.weak		__nv_reservedSMEM_offset_0_alias
	.size		__nv_reservedSMEM_offset_0_alias, 0, 64
	.other		__nv_reservedSMEM_offset_0_alias,@"STO_CUDA_RESERVED_SHARED STV_DEFAULT"
__nv_reservedSMEM_offset_0_alias:
	.zero		0
	.zero		64


//--------------------- .nv.constant0.init        --------------------------
	.section	.nv.constant0.init,"a",@progbits
	.sectionflags	@""
	.align	4
.nv.constant0.init:
	.zero		896


//--------------------- .nv.constant0.fractalRenderUnderSampled --------------------------
	.section	.nv.constant0.fractalRenderUnderSampled,"a",@progbits
	.sectionflags	@""
	.align	4
.nv.constant0.fractalRenderUnderSampled:
	.zero		944


//--------------------- .nv.constant0.blur        --------------------------
	.section	.nv.constant0.blur,"a",@progbits
	.sectionflags	@""
	.align	4
.nv.constant0.blur:
	.zero		896


//--------------------- .nv.constant0.compose     --------------------------
	.section	.nv.constant0.compose,"a",@progbits
	.sectionflags	@""
	.align	4
.nv.constant0.compose:
	.zero		944


//--------------------- .nv.constant0.fractalRenderMain --------------------------
	.section	.nv.constant0.fractalRenderMain,"a",@progbits
	.sectionflags	@""
	.align	4
.nv.constant0.fractalRenderMain:
	.zero		960


//--------------------- SYMBOLS --------------------------

	.type		.nv.reservedSmem.offset0,@object
	.size		.nv.reservedSmem.offset0,0x4
